def attn_fwd(
    Q,
    K,
    V,
    Out,
    Lse,
    sm_scale,
    stride_qz,
    stride_qh,
    stride_qm,
    stride_qk,
    stride_kz,
    stride_kh,
    stride_kn,
    stride_kk,
    stride_vz,
    stride_vh,
    stride_vn,
    stride_vk,
    stride_oz,
    stride_oh,
    stride_om,
    stride_ok,
    seqlen_q,
    seqlen_k,
    BLOCK_M: tl.constexpr,
    BLOCK_N: tl.constexpr,
    HEAD_DIM: tl.constexpr,
    CAUSAL: tl.constexpr,
):
    start_m = tl.program_id(0)
    off_hz = tl.program_id(1)
    q_off = off_hz * stride_qh
    k_off = off_hz * stride_kh
    v_off = off_hz * stride_vh
    offs_m = start_m * BLOCK_M + tl.arange(0, BLOCK_M)
    offs_d = tl.arange(0, HEAD_DIM)
    offs_n = tl.arange(0, BLOCK_N)
    q_ptrs = Q + q_off + offs_m[:, None] * stride_qm + offs_d[None, :] * stride_qk
    k_ptrs = K + k_off + offs_d[:, None] * stride_kk + offs_n[None, :] * stride_kn
    v_ptrs = V + v_off + offs_n[:, None] * stride_vn + offs_d[None, :] * stride_vk
    m_i = tl.full([BLOCK_M], float("-inf"), dtype=tl.float32)
    l_i = tl.zeros([BLOCK_M], dtype=tl.float32) + 1.0
    acc = tl.zeros([BLOCK_M, HEAD_DIM], dtype=tl.float32)
    q = tl.load(q_ptrs)
    acc, l_i, m_i = _attn_fwd_inner(
        acc,
        l_i,
        m_i,
        q,
        k_ptrs,
        v_ptrs,
        sm_scale,
        stride_kn,
        stride_vn,
        start_m,
        seqlen_k,
        BLOCK_M,
        BLOCK_N,
        HEAD_DIM,
        CAUSAL,
    )
    acc = acc / l_i[:, None]
    lse = m_i + tl.math.log2(l_i) / 1.4426950408889634
    o_ptrs = (
        Out
        + off_hz * stride_oh
        + offs_m[:, None] * stride_om
        + offs_d[None, :] * stride_ok
    )
    tl.store(o_ptrs, acc.to(Out.dtype.element_ty))
    tl.store(Lse + off_hz * seqlen_q + offs_m, lse)

# config = {"BLOCK_M": 256, "BLOCK_N": 16, "HEAD_DIM": 128, "arch": "sm_80", "causal": true, "dtype": "fp16", "num_stages": 2, "num_warps": 8}
# arch = sm_80


// ===== COMPILED SASS (sm_80) =====

	.target	sm_80

	.elftype	@"ET_EXEC"


//--------------------- .note.nv.tkinfo           --------------------------
	.section	.note.nv.tkinfo,"",@"SHT_NOTE"
	.sectionflags	@"SHF_NOTE_NV_TKINFO"
	.tkinfo
        /*0018*/ 	.word	0x00000002
        /*0030*/ 	.string	""
        /*0030*/ 	.string	"ptxas"
        /*0030*/ 	.string	"Cuda compilation tools, release 13.0, V13.0.88"
        /*0030*/ 	.string	"Build cuda_13.0.r13.0/compiler.36424714_0"
        /*0030*/ 	.string	"-v  -suppress-debug-info  -lineinfo  -arch sm_80 "



//--------------------- .note.nv.cuinfo           --------------------------
	.section	.note.nv.cuinfo,"",@"SHT_NOTE"
	.sectionflags	@"SHF_NOTE_NV_CUINFO"
        /*0018*/ 	.short	0x0002
        /*001a*/ 	.short	0x0050
        /*001c*/ 	.short	0x0082
	.zero		2


//--------------------- .nv.info                  --------------------------
	.section	.nv.info,"",@"SHT_CUDA_INFO"
	.align	4


	//----- nvinfo : EIATTR_REGCOUNT
	.align		4
        /*0000*/ 	.byte	0x04, 0x2f
        /*0002*/ 	.short	(.L_2 - .L_1)
	.align		4
.L_1:
        /*0004*/ 	.word	index@(attn_fwd)
        /*0008*/ 	.word	0x000000ff


	//----- nvinfo : EIATTR_FRAME_SIZE
	.align		4
.L_2:
        /*000c*/ 	.byte	0x04, 0x11
        /*000e*/ 	.short	(.L_4 - .L_3)
	.align		4
.L_3:
        /*0010*/ 	.word	index@(attn_fwd)
        /*0014*/ 	.word	0x00000000


	//----- nvinfo : EIATTR_MIN_STACK_SIZE
	.align		4
.L_4:
        /*0018*/ 	.byte	0x04, 0x12
        /*001a*/ 	.short	(.L_6 - .L_5)
	.align		4
.L_5:
        /*001c*/ 	.word	index@(attn_fwd)
        /*0020*/ 	.word	0x00000000
.L_6:


//--------------------- .nv.info.attn_fwd         --------------------------
	.section	.nv.info.attn_fwd,"",@"SHT_CUDA_INFO"
	.sectionflags	@""
	.align	4


	//----- nvinfo : EIATTR_CUDA_API_VERSION
	.align		4
        /*0000*/ 	.byte	0x04, 0x37
        /*0002*/ 	.short	(.L_8 - .L_7)
.L_7:
        /*0004*/ 	.word	0x00000082


	//----- nvinfo : EIATTR_SW2861232_WAR
	.align		4
.L_8:
        /*0008*/ 	.byte	0x01, 0x35
	.zero		2


	//----- nvinfo : EIATTR_PARAM_CBANK
	.align		4
        /*000c*/ 	.byte	0x04, 0x0a
        /*000e*/ 	.short	(.L_10 - .L_9)
	.align		4
.L_9:
        /*0010*/ 	.word	index@(.nv.constant0.attn_fwd)
        /*0014*/ 	.short	0x0160
        /*0016*/ 	.short	0x0088


	//----- nvinfo : EIATTR_CBANK_PARAM_SIZE
	.align		4
.L_10:
        /*0018*/ 	.byte	0x03, 0x19
        /*001a*/ 	.short	0x0088


	//----- nvinfo : EIATTR_KPARAM_INFO
	.align		4
        /*001c*/ 	.byte	0x04, 0x17
        /*001e*/ 	.short	(.L_12 - .L_11)
.L_11:
        /*0020*/ 	.word	0x00000000
        /*0024*/ 	.short	0x0019
        /*0026*/ 	.short	0x0080
        /*0028*/ 	.byte	0x00, 0xf4, 0x21, 0x00


	//----- nvinfo : EIATTR_KPARAM_INFO
	.align		4
.L_12:
        /*002c*/ 	.byte	0x04, 0x17
        /*002e*/ 	.short	(.L_14 - .L_13)
.L_13:
        /*0030*/ 	.word	0x00000000
        /*0034*/ 	.short	0x0018
        /*0036*/ 	.short	0x0078
        /*0038*/ 	.byte	0x00, 0xf4, 0x21, 0x00


	//----- nvinfo : EIATTR_KPARAM_INFO
	.align		4
.L_14:
        /*003c*/ 	.byte	0x04, 0x17
        /*003e*/ 	.short	(.L_16 - .L_15)
.L_15:
        /*0040*/ 	.word	0x00000000
        /*0044*/ 	.short	0x0017
        /*0046*/ 	.short	0x0070
        /*0048*/ 	.byte	0x00, 0xf0, 0x11, 0x00


	//----- nvinfo : EIATTR_KPARAM_INFO
	.align		4
.L_16:
        /*004c*/ 	.byte	0x04, 0x17
        /*004e*/ 	.short	(.L_18 - .L_17)
.L_17:
        /*0050*/ 	.word	0x00000000
        /*0054*/ 	.short	0x0016
        /*0056*/ 	.short	0x006c
        /*0058*/ 	.byte	0x00, 0xf0, 0x11, 0x00


	//----- nvinfo : EIATTR_KPARAM_INFO
	.align		4
.L_18:
        /*005c*/ 	.byte	0x04, 0x17
        /*005e*/ 	.short	(.L_20 - .L_19)
.L_19:
        /*0060*/ 	.word	0x00000000
        /*0064*/ 	.short	0x0015
        /*0066*/ 	.short	0x0068
        /*0068*/ 	.byte	0x00, 0xf0, 0x11, 0x00


	//----- nvinfo : EIATTR_KPARAM_INFO
	.align		4
.L_20:
        /*006c*/ 	.byte	0x04, 0x17
        /*006e*/ 	.short	(.L_22 - .L_21)
.L_21:
        /*0070*/ 	.word	0x00000000
        /*0074*/ 	.short	0x0014
        /*0076*/ 	.short	0x0064
        /*0078*/ 	.byte	0x00, 0xf0, 0x11, 0x00


	//----- nvinfo : EIATTR_KPARAM_INFO
	.align		4
.L_22:
        /*007c*/ 	.byte	0x04, 0x17
        /*007e*/ 	.short	(.L_24 - .L_23)
.L_23:
        /*0080*/ 	.word	0x00000000
        /*0084*/ 	.short	0x0013
        /*0086*/ 	.short	0x0060
        /*0088*/ 	.byte	0x00, 0xf0, 0x11, 0x00


	//----- nvinfo : EIATTR_KPARAM_INFO
	.align		4
.L_24:
        /*008c*/ 	.byte	0x04, 0x17
        /*008e*/ 	.short	(.L_26 - .L_25)
.L_25:
        /*0090*/ 	.word	0x00000000
        /*0094*/ 	.short	0x0012
        /*0096*/ 	.short	0x005c
        /*0098*/ 	.byte	0x00, 0xf0, 0x11, 0x00


	//----- nvinfo : EIATTR_KPARAM_INFO
	.align		4
.L_26:
        /*009c*/ 	.byte	0x04, 0x17
        /*009e*/ 	.short	(.L_28 - .L_27)
.L_27:
        /*00a0*/ 	.word	0x00000000
        /*00a4*/ 	.short	0x0011
        /*00a6*/ 	.short	0x0058
        /*00a8*/ 	.byte	0x00, 0xf0, 0x11, 0x00


	//----- nvinfo : EIATTR_KPARAM_INFO
	.align		4
.L_28:
        /*00ac*/ 	.byte	0x04, 0x17
        /*00ae*/ 	.short	(.L_30 - .L_29)
.L_29:
        /*00b0*/ 	.word	0x00000000
        /*00b4*/ 	.short	0x0010
        /*00b6*/ 	.short	0x0054
        /*00b8*/ 	.byte	0x00, 0xf0, 0x11, 0x00


	//----- nvinfo : EIATTR_KPARAM_INFO
	.align		4
.L_30:
        /*00bc*/ 	.byte	0x04, 0x17
        /*00be*/ 	.short	(.L_32 - .L_31)
.L_31:
        /*00c0*/ 	.word	0x00000000
        /*00c4*/ 	.short	0x000f
        /*00c6*/ 	.short	0x0050
        /*00c8*/ 	.byte	0x00, 0xf0, 0x11, 0x00


	//----- nvinfo : EIATTR_KPARAM_INFO
	.align		4
.L_32:
        /*00cc*/ 	.byte	0x04, 0x17
        /*00ce*/ 	.short	(.L_34 - .L_33)
.L_33:
        /*00d0*/ 	.word	0x00000000
        /*00d4*/ 	.short	0x000e
        /*00d6*/ 	.short	0x004c
        /*00d8*/ 	.byte	0x00, 0xf0, 0x11, 0x00


	//----- nvinfo : EIATTR_KPARAM_INFO
	.align		4
.L_34:
        /*00dc*/ 	.byte	0x04, 0x17
        /*00de*/ 	.short	(.L_36 - .L_35)
.L_35:
        /*00e0*/ 	.word	0x00000000
        /*00e4*/ 	.short	0x000d
        /*00e6*/ 	.short	0x0048
        /*00e8*/ 	.byte	0x00, 0xf0, 0x11, 0x00


	//----- nvinfo : EIATTR_KPARAM_INFO
	.align		4
.L_36:
        /*00ec*/ 	.byte	0x04, 0x17
        /*00ee*/ 	.short	(.L_38 - .L_37)
.L_37:
        /*00f0*/ 	.word	0x00000000
        /*00f4*/ 	.short	0x000c
        /*00f6*/ 	.short	0x0044
        /*00f8*/ 	.byte	0x00, 0xf0, 0x11, 0x00


	//----- nvinfo : EIATTR_KPARAM_INFO
	.align		4
.L_38:
        /*00fc*/ 	.byte	0x04, 0x17
        /*00fe*/ 	.short	(.L_40 - .L_39)
.L_39:
        /*0100*/ 	.word	0x00000000
        /*0104*/ 	.short	0x000b
        /*0106*/ 	.short	0x0040
        /*0108*/ 	.byte	0x00, 0xf0, 0x11, 0x00


	//----- nvinfo : EIATTR_KPARAM_INFO
	.align		4
.L_40:
        /*010c*/ 	.byte	0x04, 0x17
        /*010e*/ 	.short	(.L_42 - .L_41)
.L_41:
        /*0110*/ 	.word	0x00000000
        /*0114*/ 	.short	0x000a
        /*0116*/ 	.short	0x003c
        /*0118*/ 	.byte	0x00, 0xf0, 0x11, 0x00


	//----- nvinfo : EIATTR_KPARAM_INFO
	.align		4
.L_42:
        /*011c*/ 	.byte	0x04, 0x17
        /*011e*/ 	.short	(.L_44 - .L_43)
.L_43:
        /*0120*/ 	.word	0x00000000
        /*0124*/ 	.short	0x0009
        /*0126*/ 	.short	0x0038
        /*0128*/ 	.byte	0x00, 0xf0, 0x11, 0x00


	//----- nvinfo : EIATTR_KPARAM_INFO
	.align		4
.L_44:
        /*012c*/ 	.byte	0x04, 0x17
        /*012e*/ 	.short	(.L_46 - .L_45)
.L_45:
        /*0130*/ 	.word	0x00000000
        /*0134*/ 	.short	0x0008
        /*0136*/ 	.short	0x0034
        /*0138*/ 	.byte	0x00, 0xf0, 0x11, 0x00


	//----- nvinfo : EIATTR_KPARAM_INFO
	.align		4
.L_46:
        /*013c*/ 	.byte	0x04, 0x17
        /*013e*/ 	.short	(.L_48 - .L_47)
.L_47:
        /*0140*/ 	.word	0x00000000
        /*0144*/ 	.short	0x0007
        /*0146*/ 	.short	0x0030
        /*0148*/ 	.byte	0x00, 0xf0, 0x11, 0x00


	//----- nvinfo : EIATTR_KPARAM_INFO
	.align		4
.L_48:
        /*014c*/ 	.byte	0x04, 0x17
        /*014e*/ 	.short	(.L_50 - .L_49)
.L_49:
        /*0150*/ 	.word	0x00000000
        /*0154*/ 	.short	0x0006
        /*0156*/ 	.short	0x002c
        /*0158*/ 	.byte	0x00, 0xf0, 0x11, 0x00


	//----- nvinfo : EIATTR_KPARAM_INFO
	.align		4
.L_50:
        /*015c*/ 	.byte	0x04, 0x17
        /*015e*/ 	.short	(.L_52 - .L_51)
.L_51:
        /*0160*/ 	.word	0x00000000
        /*0164*/ 	.short	0x0005
        /*0166*/ 	.short	0x0028
        /*0168*/ 	.byte	0x00, 0xf0, 0x11, 0x00


	//----- nvinfo : EIATTR_KPARAM_INFO
	.align		4
.L_52:
        /*016c*/ 	.byte	0x04, 0x17
        /*016e*/ 	.short	(.L_54 - .L_53)
.L_53:
        /*0170*/ 	.word	0x00000000
        /*0174*/ 	.short	0x0004
        /*0176*/ 	.short	0x0020
        /*0178*/ 	.byte	0x00, 0xf4, 0x21, 0x00


	//----- nvinfo : EIATTR_KPARAM_INFO
	.align		4
.L_54:
        /*017c*/ 	.byte	0x04, 0x17
        /*017e*/ 	.short	(.L_56 - .L_55)
.L_55:
        /*0180*/ 	.word	0x00000000
        /*0184*/ 	.short	0x0003
        /*0186*/ 	.short	0x0018
        /*0188*/ 	.byte	0x00, 0xf4, 0x21, 0x00


	//----- nvinfo : EIATTR_KPARAM_INFO
	.align		4
.L_56:
        /*018c*/ 	.byte	0x04, 0x17
        /*018e*/ 	.short	(.L_58 - .L_57)
.L_57:
        /*0190*/ 	.word	0x00000000
        /*0194*/ 	.short	0x0002
        /*0196*/ 	.short	0x0010
        /*0198*/ 	.byte	0x00, 0xf4, 0x21, 0x00


	//----- nvinfo : EIATTR_KPARAM_INFO
	.align		4
.L_58:
        /*019c*/ 	.byte	0x04, 0x17
        /*019e*/ 	.short	(.L_60 - .L_59)
.L_59:
        /*01a0*/ 	.word	0x00000000
        /*01a4*/ 	.short	0x0001
        /*01a6*/ 	.short	0x0008
        /*01a8*/ 	.byte	0x00, 0xf4, 0x21, 0x00


	//----- nvinfo : EIATTR_KPARAM_INFO
	.align		4
.L_60:
        /*01ac*/ 	.byte	0x04, 0x17
        /*01ae*/ 	.short	(.L_62 - .L_61)
.L_61:
        /*01b0*/ 	.word	0x00000000
        /*01b4*/ 	.short	0x0000
        /*01b6*/ 	.short	0x0000
        /*01b8*/ 	.byte	0x00, 0xf4, 0x21, 0x00


	//----- nvinfo : EIATTR_MAXREG_COUNT
	.align		4
.L_62:
        /*01bc*/ 	.byte	0x03, 0x1b
        /*01be*/ 	.short	0x00ff


	//----- nvinfo : EIATTR_NUM_BARRIERS
	.align		4
        /*01c0*/ 	.byte	0x02, 0x4c
        /*01c2*/ 	.byte	0x01
	.zero		1


	//----- nvinfo : EIATTR_MERCURY_ISA_VERSION
	.align		4
        /*01c4*/ 	.byte	0x03, 0x5f
        /*01c6*/ 	.short	0x0000


	//----- nvinfo : EIATTR_COOP_GROUP_MASK_REGIDS
	.align		4
        /*01c8*/ 	.byte	0x04, 0x29
        /*01ca*/ 	.short	(.L_64 - .L_63)


	//   ....[0]....
.L_63:
        /*01cc*/ 	.word	0xffffffff


	//   ....[1]....
        /*01d0*/ 	.word	0xffffffff


	//   ....[2]....
        /*01d4*/ 	.word	0xffffffff


	//   ....[3]....
        /*01d8*/ 	.word	0xffffffff


	//   ....[4]....
        /*01dc*/ 	.word	0xffffffff


	//   ....[5]....
        /*01e0*/ 	.word	0xffffffff


	//   ....[6]....
        /*01e4*/ 	.word	0xffffffff


	//   ....[7]....
        /*01e8*/ 	.word	0xffffffff


	//   ....[8]....
        /*01ec*/ 	.word	0xffffffff


	//   ....[9]....
        /*01f0*/ 	.word	0xffffffff


	//   ....[10]....
        /*01f4*/ 	.word	0xffffffff


	//   ....[11]....
        /*01f8*/ 	.word	0xffffffff


	//   ....[12]....
        /*01fc*/ 	.word	0xffffffff


	//   ....[13]....
        /*0200*/ 	.word	0xffffffff


	//   ....[14]....
        /*0204*/ 	.word	0xffffffff


	//   ....[15]....
        /*0208*/ 	.word	0xffffffff


	//----- nvinfo : EIATTR_COOP_GROUP_INSTR_OFFSETS
	.align		4
.L_64:
        /*020c*/ 	.byte	0x04, 0x28
        /*020e*/ 	.short	(.L_66 - .L_65)


	//   ....[0]....
.L_65:
        /*0210*/ 	.word	0x00004540


	//   ....[1]....
        /*0214*/ 	.word	0x00004680


	//   ....[2]....
        /*0218*/ 	.word	0x00004690


	//   ....[3]....
        /*021c*/ 	.word	0x000048b0


	//   ....[4]....
        /*0220*/ 	.word	0x000048f0


	//   ....[5]....
        /*0224*/ 	.word	0x00004980


	//   ....[6]....
        /*0228*/ 	.word	0x00004a00


	//   ....[7]....
        /*022c*/ 	.word	0x00004a50


	//   ....[8]....
        /*0230*/ 	.word	0x000055b0


	//   ....[9]....
        /*0234*/ 	.word	0x000055c0


	//   ....[10]....
        /*0238*/ 	.word	0x000055d0


	//   ....[11]....
        /*023c*/ 	.word	0x000055e0


	//   ....[12]....
        /*0240*/ 	.word	0x00005640


	//   ....[13]....
        /*0244*/ 	.word	0x00005660


	//   ....[14]....
        /*0248*/ 	.word	0x00005670


	//   ....[15]....
        /*024c*/ 	.word	0x00005680


	//----- nvinfo : EIATTR_EXIT_INSTR_OFFSETS
	.align		4
.L_66:
        /*0250*/ 	.byte	0x04, 0x1c
        /*0252*/ 	.short	(.L_68 - .L_67)


	//   ....[0]....
.L_67:
        /*0254*/ 	.word	0x0000b0f0


	//----- nvinfo : EIATTR_REQNTID
	.align		4
.L_68:
        /*0258*/ 	.byte	0x04, 0x10
        /*025a*/ 	.short	(.L_70 - .L_69)
.L_69:
        /*025c*/ 	.word	0x00000100
        /*0260*/ 	.word	0x00000001
        /*0264*/ 	.word	0x00000001
.L_70:


//--------------------- .nv.callgraph             --------------------------
	.section	.nv.callgraph,"",@"SHT_CUDA_CALLGRAPH"
	.align	4
	.sectionentsize	8
	.align		4
        /*0000*/ 	.word	0x00000000
	.align		4
        /*0004*/ 	.word	0xffffffff
	.align		4
        /*0008*/ 	.word	0x00000000
	.align		4
        /*000c*/ 	.word	0xfffffffe
	.align		4
        /*0010*/ 	.word	0x00000000
	.align		4
        /*0014*/ 	.word	0xfffffffd
	.align		4
        /*0018*/ 	.word	0x00000000
	.align		4
        /*001c*/ 	.word	0xfffffffc


//--------------------- .nv.rel.action            --------------------------
	.section	.nv.rel.action,"",@"SHT_CUDA_RELOCINFO"
	.align	8
	.sectionentsize	8
        /*0000*/ 	.byte	0x73, 0x00, 0x00, 0x00, 0x00, 0x00, 0x00, 0x00, 0x00, 0x00, 0x00, 0x11, 0x25, 0x00, 0x05, 0x36


//--------------------- .nv.constant4             --------------------------
	.section	.nv.constant4,"a",@progbits
	.align	8
	.align		8
.nv.constant4:
        /*0000*/ 	.dword	_$_str


//--------------------- .nv.constant0.attn_fwd    --------------------------
	.section	.nv.constant0.attn_fwd,"a",@progbits
	.sectionflags	@""
	.align	4
.nv.constant0.attn_fwd:
	.zero		488


//--------------------- .text.attn_fwd            --------------------------
	.section	.text.attn_fwd,"ax",@progbits
	.sectioninfo	@"SHI_REGISTERS=255"
	.align	128
        .global         attn_fwd
        .type           attn_fwd,@function
        .size           attn_fwd,(.L_x_3 - attn_fwd)
        .other          attn_fwd,@"STO_CUDA_ENTRY STV_DEFAULT"
attn_fwd:
.text.attn_fwd:
[----:B------:R-:W-:Y:S02]  /*0000*/  MOV R1, c[0x0][0x28] ;  /* 0x00000a0000017a02 */ /* 0x000fe40000000f00 */
[----:B------:R-:W0:Y:S01]  /*0010*/  S2R R0, SR_CTAID.X ;  /* 0x0000000000007919 */ /* 0x000e220000002500 */
[----:B------:R-:W-:Y:S01]  /*0020*/  MOV R223, c[0x0][0x198] ;  /* 0x0000660000df7a02 */ /* 0x000fe20000000f00 */
[----:B------:R-:W-:Y:S02]  /*0030*/  ULDC.64 UR6, c[0x0][0x118] ;  /* 0x0000460000067ab9 */ /* 0x000fe40000000a00 */
[----:B------:R-:W0:Y:S01]  /*0040*/  S2R R247, SR_TID.X ;  /* 0x0000000000f77919 */ /* 0x000e220000002100 */
[C---:B------:R-:W-:Y:S02]  /*0050*/  SHF.L.U32 R5, R223.reuse, 0x3, RZ ;  /* 0x00000003df057819 */ /* 0x040fe400000006ff */
[C---:B------:R-:W-:Y:S01]  /*0060*/  SHF.L.U32 R11, R223.reuse, 0x5, RZ ;  /* 0x00000005df0b7819 */ /* 0x040fe200000006ff */
[----:B------:R-:W1:Y:S01]  /*0070*/  S2R R2, SR_CTAID.Y ;  /* 0x0000000000027919 */ /* 0x000e620000002600 */
[C---:B------:R-:W-:Y:S01]  /*0080*/  IMAD R19, R223.reuse, 0x90, RZ ;  /* 0x00000090df137824 */ /* 0x040fe200078e02ff */
[----:B------:R-:W-:-:S02]  /*0090*/  SHF.L.U32 R7, R223, 0x4, RZ ;  /* 0x00000004df077819 */ /* 0x000fc400000006ff */
[----:B0-----:R-:W-:Y:S01]  /*00a0*/  PRMT R244, R247, 0x6540, R0 ;  /* 0x00006540f7f47816 */ /* 0x001fe20000000000 */
[----:B-1----:R-:W-:-:S04]  /*00b0*/  IMAD R2, R2, c[0x0][0x190], RZ ;  /* 0x0000640002027a24 */ /* 0x002fc800078e02ff */
[----:B------:R-:W-:Y:S01]  /*00c0*/  IMAD R3, R244, c[0x0][0x194], RZ ;  /* 0x00006500f4037a24 */ /* 0x000fe200078e02ff */
[C---:B------:R-:W-:Y:S01]  /*00d0*/  SHF.L.U32 R8, R2.reuse, 0x1, RZ ;  /* 0x0000000102087819 */ /* 0x040fe200000006ff */
[----:B------:R-:W-:-:S03]  /*00e0*/  IMAD.HI R2, R2, 0x2, RZ ;  /* 0x0000000202027827 */ /* 0x000fc600078e02ff */
[C---:B------:R-:W-:Y:S01]  /*00f0*/  SHF.L.U32 R9, R3.reuse, 0x1, RZ ;  /* 0x0000000103097819 */ /* 0x040fe200000006ff */
[----:B------:R-:W-:-:S03]  /*0100*/  IMAD.HI R3, R3, 0x2, RZ ;  /* 0x0000000203037827 */ /* 0x000fc600078e02ff */
[----:B------:R-:W-:-:S04]  /*0110*/  IADD3 R8, P0, P1, R9, c[0x0][0x160], R8 ;  /* 0x0000580009087a10 */ /* 0x000fc8000791e008 */
[----:B------:R-:W-:Y:S02]  /*0120*/  IADD3.X R9, R3, c[0x0][0x164], R2, P0, P1 ;  /* 0x0000590003097a10 */ /* 0x000fe400007e2402 */
[CC--:B------:R-:W-:Y:S02]  /*0130*/  LEA R4, P0, R223.reuse, R8.reuse, 0x4 ;  /* 0x00000008df047211 */ /* 0x0c0fe400078020ff */
[-C--:B------:R-:W-:Y:S02]  /*0140*/  LEA R248, P2, R223, R8.reuse, 0x6 ;  /* 0x00000008dff87211 */ /* 0x080fe400078430ff */
[-C--:B------:R-:W-:Y:S02]  /*0150*/  LEA.HI.X.SX32 R5, R5, R9.reuse, 0x1, P0 ;  /* 0x0000000905057211 */ /* 0x080fe400000f0eff */
[-C--:B------:R-:W-:Y:S02]  /*0160*/  LEA.HI.X.SX32 R249, R11, R9.reuse, 0x1, P2 ;  /* 0x000000090bf97211 */ /* 0x080fe400010f0eff */
[C---:B------:R-:W-:Y:S01]  /*0170*/  SHF.L.U32 R11, R223.reuse, 0x6, RZ ;  /* 0x00000006df0b7819 */ /* 0x040fe200000006ff */
[C---:B------:R-:W-:Y:S01]  /*0180*/  IMAD R13, R223.reuse, 0xa, RZ ;  /* 0x0000000adf0d7824 */ /* 0x040fe200078e02ff */
[CC--:B------:R-:W-:Y:S01]  /*0190*/  LEA R16, P0, R223.reuse, R8.reuse, 0x7 ;  /* 0x00000008df107211 */ /* 0x0c0fe200078038ff */
[C---:B------:R-:W-:Y:S01]  /*01a0*/  IMAD R29, R223.reuse, 0x48, RZ ;  /* 0x00000048df1d7824 */ /* 0x040fe200078e02ff */
[CC--:B------:R-:W-:Y:S01]  /*01b0*/  LEA R2, P1, R223.reuse, R8.reuse, 0x5 ;  /* 0x00000008df027211 */ /* 0x0c0fe200078228ff */
[----:B------:R-:W-:Y:S01]  /*01c0*/  IMAD R21, R223, 0x28, RZ ;  /* 0x00000028df157824 */ /* 0x000fe200078e02ff */
[-C--:B------:R-:W-:Y:S01]  /*01d0*/  LEA.HI.X.SX32 R17, R11, R9.reuse, 0x1, P0 ;  /* 0x000000090b117211 */ /* 0x080fe200000f0eff */
[----:B------:R-:W-:Y:S01]  /*01e0*/  IMAD R15, R223, 0x14, RZ ;  /* 0x00000014df0f7824 */ /* 0x000fe200078e02ff */
[----:B------:R-:W-:Y:S01]  /*01f0*/  IADD3 R18, P2, R19, R8, RZ ;  /* 0x0000000813127210 */ /* 0x000fe20007f5e0ff */
[----:B------:R-:W-:Y:S01]  /*0200*/  IMAD R25, R223, 0x50, RZ ;  /* 0x00000050df197824 */ /* 0x000fe200078e02ff */
[----:B------:R-:W-:Y:S01]  /*0210*/  LEA.HI.X.SX32 R3, R7, R9, 0x1, P1 ;  /* 0x0000000907037211 */ /* 0x000fe200008f0eff */
[----:B------:R0:W2:Y:S01]  /*0220*/  LDG.E.U16 R246, [R16.64] ;  /* 0x0000000610f67981 */ /* 0x0000a2000c1e1500 */
[----:B------:R-:W-:-:S02]  /*0230*/  LEA R7, R223, R223, 0x2 ;  /* 0x000000dfdf077211 */ /* 0x000fc400078e10ff */
[-C--:B------:R-:W-:Y:S01]  /*0240*/  IADD3 R10, P0, R13, R8.reuse, RZ ;  /* 0x000000080d0a7210 */ /* 0x080fe20007f1e0ff */
[----:B------:R-:W-:Y:S01]  /*0250*/  IMAD R23, R223, 0x30, RZ ;  /* 0x00000030df177824 */ /* 0x000fe200078e02ff */
[-C--:B------:R-:W-:Y:S01]  /*0260*/  LEA.HI.X.SX32 R19, R29, R9.reuse, 0x1, P2 ;  /* 0x000000091d137211 */ /* 0x080fe200010f0eff */
[----:B------:R-:W-:Y:S01]  /*0270*/  IMAD R27, R223, 0xa0, RZ ;  /* 0x000000a0df1b7824 */ /* 0x000fe200078e02ff */
[-C--:B------:R-:W-:Y:S01]  /*0280*/  IADD3 R14, P2, R21, R8.reuse, RZ ;  /* 0x00000008150e7210 */ /* 0x080fe20007f5e0ff */
[----:B------:R1:W3:Y:S01]  /*0290*/  LDG.E.U16 R4, [R4.64] ;  /* 0x0000000604047981 */ /* 0x0002e2000c1e1500 */
[-C--:B------:R-:W-:Y:S01]  /*02a0*/  LEA.HI.X.SX32 R11, R7, R9.reuse, 0x1, P0 ;  /* 0x00000009070b7211 */ /* 0x080fe200000f0eff */
[----:B0-----:R-:W-:Y:S01]  /*02b0*/  IMAD R17, R223, 0xb0, RZ ;  /* 0x000000b0df117824 */ /* 0x001fe200078e02ff */
[-C--:B------:R-:W-:Y:S01]  /*02c0*/  IADD3 R12, P1, R15, R8.reuse, RZ ;  /* 0x000000080f0c7210 */ /* 0x080fe20007f3e0ff */
[----:B------:R-:W-:Y:S01]  /*02d0*/  IMAD R89, R223, 0x18, RZ ;  /* 0x00000018df597824 */ /* 0x000fe200078e02ff */
[----:B------:R-:W-:Y:S01]  /*02e0*/  IADD3 R16, P0, R25, R8, RZ ;  /* 0x0000000819107210 */ /* 0x000fe20007f1e0ff */
[----:B------:R0:W4:Y:S01]  /*02f0*/  LDG.E.U16 R245, [R18.64] ;  /* 0x0000000612f57981 */ /* 0x000122000c1e1500 */
[----:B------:R-:W-:-:S02]  /*0300*/  LEA.HI.X.SX32 R15, R15, R9, 0x1, P2 ;  /* 0x000000090f0f7211 */ /* 0x000fc400010f0eff */
[-C--:B------:R-:W-:Y:S01]  /*0310*/  IADD3 R20, P2, R17, R8.reuse, RZ ;  /* 0x0000000811147210 */ /* 0x080fe20007f5e0ff */
[----:B-1----:R1:W5:Y:S01]  /*0320*/  LDG.E.U16 R5, [R10.64] ;  /* 0x000000060a057981 */ /* 0x002362000c1e1500 */
[-C--:B------:R-:W-:Y:S02]  /*0330*/  LEA.HI.X.SX32 R13, R13, R9.reuse, 0x1, P1 ;  /* 0x000000090d0d7211 */ /* 0x080fe400008f0eff */
[----:B------:R-:W-:Y:S01]  /*0340*/  LEA.HI.X.SX32 R17, R21, R9, 0x1, P0 ;  /* 0x0000000915117211 */ /* 0x000fe200000f0eff */
[----:B------:R-:W-:Y:S01]  /*0350*/  IMAD R101, R223, 0x58, RZ ;  /* 0x00000058df657824 */ /* 0x000fe200078e02ff */
[----:B------:R1:W2:Y:S01]  /*0360*/  LDG.E.U16 R6, [R14.64] ;  /* 0x000000060e067981 */ /* 0x0002a2000c1e1500 */
[----:B0-----:R-:W-:-:S03]  /*0370*/  IADD3 R18, P1, R27, R8, RZ ;  /* 0x000000081b127210 */ /* 0x001fc60007f3e0ff */
[----:B------:R0:W2:Y:S01]  /*0380*/  LDG.E.U16 R7, [R12.64] ;  /* 0x000000060c077981 */ /* 0x0000a2000c1e1500 */
[----:B-1----:R-:W-:Y:S02]  /*0390*/  IADD3 R10, P0, R23, R8, RZ ;  /* 0x00000008170a7210 */ /* 0x002fe40007f1e0ff */
[-C--:B------:R-:W-:Y:S01]  /*03a0*/  LEA.HI.X.SX32 R19, R25, R9.reuse, 0x1, P1 ;  /* 0x0000000919137211 */ /* 0x080fe200008f0eff */
[----:B------:R1:W2:Y:S01]  /*03b0*/  LDG.E.U16 R243, [R16.64] ;  /* 0x0000000610f37981 */ /* 0x0002a2000c1e1500 */
[-C--:B------:R-:W-:Y:S01]  /*03c0*/  LEA.HI.X.SX32 R11, R89, R9.reuse, 0x1, P0 ;  /* 0x00000009590b7211 */ /* 0x080fe200000f0eff */
[----:B------:R-:W-:Y:S01]  /*03d0*/  IMAD R25, R223, 0xc0, RZ ;  /* 0x000000c0df197824 */ /* 0x000fe200078e02ff */
[----:B------:R-:W-:Y:S01]  /*03e0*/  LEA.HI.X.SX32 R21, R101, R9, 0x1, P2 ;  /* 0x0000000965157211 */ /* 0x000fe200010f0eff */
[C---:B------:R-:W-:Y:S01]  /*03f0*/  IMAD R15, R223.reuse, 0x38, RZ ;  /* 0x00000038df0f7824 */ /* 0x040fe200078e02ff */
[----:B------:R1:W2:Y:S01]  /*0400*/  LDG.E.U16 R242, [R18.64] ;  /* 0x0000000612f27981 */ /* 0x0002a2000c1e1500 */
[----:B0-----:R-:W-:-:S03]  /*0410*/  IMAD R13, R223, 0x60, RZ ;  /* 0x00000060df0d7824 */ /* 0x001fc600078e02ff */
[----:B------:R0:W2:Y:S01]  /*0420*/  LDG.E.U16 R240, [R10.64] ;  /* 0x000000060af07981 */ /* 0x0000a2000c1e1500 */
[----:B-1----:R-:W-:Y:S01]  /*0430*/  IMAD R17, R223, 0x92, RZ ;  /* 0x00000092df117824 */ /* 0x002fe200078e02ff */
[-C--:B------:R-:W-:Y:S01]  /*0440*/  IADD3 R16, P5, R13, R8.reuse, RZ ;  /* 0x000000080d107210 */ /* 0x080fe20007fbe0ff */
[C---:B------:R-:W-:Y:S01]  /*0450*/  IMAD R12, R223.reuse, 0xd0, RZ ;  /* 0x000000d0df0c7824 */ /* 0x040fe200078e02ff */
[----:B------:R1:W2:Y:S01]  /*0460*/  LDG.E.U16 R241, [R20.64] ;  /* 0x0000000614f17981 */ /* 0x0002a2000c1e1500 */
[----:B------:R-:W-:Y:S01]  /*0470*/  IMAD R61, R223, 0x70, RZ ;  /* 0x00000070df3d7824 */ /* 0x000fe200078e02ff */
[-C--:B------:R-:W-:Y:S01]  /*0480*/  IADD3 R22, P3, R17, R8.reuse, RZ ;  /* 0x0000000811167210 */ /* 0x080fe20007f7e0ff */
[C---:B------:R-:W-:Y:S02]  /*0490*/  IMAD R143, R223.reuse, 0x1c, RZ ;  /* 0x0000001cdf8f7824 */ /* 0x040fe400078e02ff */
[C---:B------:R-:W-:Y:S01]  /*04a0*/  IMAD R65, R223.reuse, 0x12, RZ ;  /* 0x00000012df417824 */ /* 0x040fe200078e02ff */
[C---:B------:R-:W-:Y:S01]  /*04b0*/  LEA R39, R223.reuse, R223, 0x3 ;  /* 0x000000dfdf277211 */ /* 0x040fe200078e18ff */
[----:B0-----:R-:W-:Y:S01]  /*04c0*/  IMAD R11, R223, 0x82, RZ ;  /* 0x00000082df0b7824 */ /* 0x001fe200078e02ff */
[-C--:B------:R-:W-:Y:S01]  /*04d0*/  IADD3 R10, P6, R25, R8.reuse, RZ ;  /* 0x00000008190a7210 */ /* 0x080fe20007fde0ff */
[----:B------:R-:W-:Y:S01]  /*04e0*/  IMAD R47, R223, 0x68, RZ ;  /* 0x00000068df2f7824 */ /* 0x000fe200078e02ff */
[-C--:B------:R-:W-:Y:S01]  /*04f0*/  LEA.HI.X.SX32 R17, R23, R9.reuse, 0x1, P5 ;  /* 0x0000000917117211 */ /* 0x080fe200028f0eff */
[----:B------:R-:W-:Y:S01]  /*0500*/  IMAD R27, R223, 0xb2, RZ ;  /* 0x000000b2df1b7824 */ /* 0x000fe200078e02ff */
[-C--:B-1----:R-:W-:Y:S01]  /*0510*/  IADD3 R20, P0, R11, R8.reuse, RZ ;  /* 0x000000080b147210 */ /* 0x082fe20007f1e0ff */
[----:B------:R-:W-:Y:S01]  /*0520*/  IMAD R19, R223, 0xa2, RZ ;  /* 0x000000a2df137824 */ /* 0x000fe200078e02ff */
[-C--:B------:R-:W-:Y:S01]  /*0530*/  IADD3 R24, P5, R15, R8.reuse, RZ ;  /* 0x000000080f187210 */ /* 0x080fe20007fbe0ff */
[C---:B------:R-:W-:Y:S01]  /*0540*/  IMAD R32, R223.reuse, 0xc2, RZ ;  /* 0x000000c2df207824 */ /* 0x040fe200078e02ff */
[-C--:B------:R-:W-:Y:S01]  /*0550*/  IADD3 R12, P4, R12, R8.reuse, RZ ;  /* 0x000000080c0c7210 */ /* 0x080fe20007f9e0ff */
[----:B------:R-:W-:Y:S01]  /*0560*/  IMAD R31, R223, 0x49, RZ ;  /* 0x00000049df1f7824 */ /* 0x000fe200078e02ff */
[-C--:B------:R-:W-:Y:S01]  /*0570*/  LEA.HI.X.SX32 R11, R13, R9.reuse, 0x1, P6 ;  /* 0x000000090d0b7211 */ /* 0x080fe200030f0eff */
[----:B------:R-:W-:Y:S01]  /*0580*/  IMAD R14, R223, 0xe0, RZ ;  /* 0x000000e0df0e7824 */ /* 0x000fe200078e02ff */
[-C--:B------:R-:W-:Y:S01]  /*0590*/  IADD3 R26, P6, R61, R8.reuse, RZ ;  /* 0x000000083d1a7210 */ /* 0x080fe20007fde0ff */
[----:B------:R-:W-:Y:S01]  /*05a0*/  IMAD R33, R223, 0x51, RZ ;  /* 0x00000051df217824 */ /* 0x000fe200078e02ff */
[-C--:B------:R-:W-:Y:S01]  /*05b0*/  LEA.HI.X.SX32 R25, R143, R9.reuse, 0x1, P5 ;  /* 0x000000098f197211 */ /* 0x080fe200028f0eff */
[----:B------:R-:W-:Y:S01]  /*05c0*/  IMAD R37, R223, 0x61, RZ ;  /* 0x00000061df257824 */ /* 0x000fe200078e02ff */
[-C--:B------:R-:W-:Y:S01]  /*05d0*/  LEA.HI.X.SX32 R13, R47, R9.reuse, 0x1, P4 ;  /* 0x000000092f0d7211 */ /* 0x080fe200020f0eff */
[----:B------:R-:W-:Y:S01]  /*05e0*/  IMAD R34, R223, 0xd2, RZ ;  /* 0x000000d2df227824 */ /* 0x000fe200078e02ff */
[-C--:B------:R-:W-:Y:S01]  /*05f0*/  IADD3 R30, P5, R27, R8.reuse, RZ ;  /* 0x000000081b1e7210 */ /* 0x080fe20007fbe0ff */
[----:B------:R-:W-:Y:S01]  /*0600*/  IMAD R45, R223, 0x42, RZ ;  /* 0x00000042df2d7824 */ /* 0x000fe200078e02ff */
[-C--:B------:R-:W-:Y:S01]  /*0610*/  IADD3 R28, P4, R19, R8.reuse, RZ ;  /* 0x00000008131c7210 */ /* 0x080fe20007f9e0ff */
[----:B------:R-:W-:Y:S01]  /*0620*/  IMAD R35, R223, 0x59, RZ ;  /* 0x00000059df237824 */ /* 0x000fe200078e02ff */
[-C--:B------:R-:W-:Y:S01]  /*0630*/  LEA.HI.X.SX32 R27, R15, R9.reuse, 0x1, P6 ;  /* 0x000000090f1b7211 */ /* 0x080fe200030f0eff */
[C---:B------:R-:W-:Y:S01]  /*0640*/  IMAD R49, R223.reuse, 0x69, RZ ;  /* 0x00000069df317824 */ /* 0x040fe200078e02ff */
[-C--:B------:R-:W-:Y:S01]  /*0650*/  IADD3 R32, P6, R32, R8.reuse, RZ ;  /* 0x0000000820207210 */ /* 0x080fe20007fde0ff */
[----:B------:R-:W-:Y:S01]  /*0660*/  IMAD R91, R223, 0x22, RZ ;  /* 0x00000022df5b7824 */ /* 0x000fe200078e02ff */
[----:B------:R-:W-:Y:S01]  /*0670*/  LEA.HI.X.SX32 R23, R31, R9, 0x1, P3 ;  /* 0x000000091f177211 */ /* 0x000fe200018f0eff */
[----:B------:R-:W-:Y:S01]  /*0680*/  IMAD R81, R223, 0x72, RZ ;  /* 0x00000072df517824 */ /* 0x000fe200078e02ff */
[----:B------:R-:W-:-:S02]  /*0690*/  IADD3 R40, P3, R29, R8, RZ ;  /* 0x000000081d287210 */ /* 0x000fc40007f7e0ff */
[C---:B------:R-:W-:Y:S01]  /*06a0*/  LEA R53, R223.reuse, R223, 0x5 ;  /* 0x000000dfdf357211 */ /* 0x040fe200078e28ff */
[C---:B------:R-:W-:Y:S01]  /*06b0*/  IMAD R18, R223.reuse, 0xf0, RZ ;  /* 0x000000f0df127824 */ /* 0x040fe200078e02ff */
[-C--:B------:R-:W-:Y:S01]  /*06c0*/  IADD3 R14, P1, R14, R8.reuse, RZ ;  /* 0x000000080e0e7210 */ /* 0x080fe20007f3e0ff */
[----:B------:R-:W-:Y:S01]  /*06d0*/  IMAD R67, R223, 0x52, RZ ;  /* 0x00000052df437824 */ /* 0x000fe200078e02ff */
[-C--:B------:R-:W-:Y:S01]  /*06e0*/  LEA.HI.X.SX32 R29, R33, R9.reuse, 0x1, P4 ;  /* 0x00000009211d7211 */ /* 0x080fe200020f0eff */
[----:B------:R-:W-:Y:S01]  /*06f0*/  IMAD R59, R223, 0x39, RZ ;  /* 0x00000039df3b7824 */ /* 0x000fe200078e02ff */
[----:B------:R-:W-:Y:S02]  /*0700*/  LEA.HI.X.SX32 R33, R37, R9, 0x1, P6 ;  /* 0x0000000925217211 */ /* 0x000fe400030f0eff */
[C---:B------:R-:W-:Y:S01]  /*0710*/  LEA R41, R223.reuse, R223, 0x4 ;  /* 0x000000dfdf297211 */ /* 0x040fe200078e20ff */
[----:B------:R-:W-:Y:S01]  /*0720*/  IMAD R69, R223, 0x24, RZ ;  /* 0x00000024df457824 */ /* 0x000fe200078e02ff */
[-C--:B------:R-:W-:Y:S01]  /*0730*/  IADD3 R46, P6, R65, R8.reuse, RZ ;  /* 0x00000008412e7210 */ /* 0x080fe20007fde0ff */
[----:B------:R-:W-:Y:S01]  /*0740*/  IMAD R38, R223, 0xf2, RZ ;  /* 0x000000f2df267824 */ /* 0x000fe200078e02ff */
[-C--:B------:R-:W-:Y:S01]  /*0750*/  LEA.HI.X.SX32 R15, R61, R9.reuse, 0x1, P1 ;  /* 0x000000093d0f7211 */ /* 0x080fe200008f0eff */
[C---:B------:R-:W-:Y:S01]  /*0760*/  IMAD R114, R223.reuse, 0x78, RZ ;  /* 0x00000078df727824 */ /* 0x040fe200078e02ff */
[-C--:B------:R-:W-:Y:S01]  /*0770*/  IADD3 R34, P1, R34, R8.reuse, RZ ;  /* 0x0000000822227210 */ /* 0x080fe20007f3e0ff */
[----:B------:R-:W-:Y:S01]  /*0780*/  IMAD R55, R223, 0x29, RZ ;  /* 0x00000029df377824 */ /* 0x000fe200078e02ff */
[-C--:B------:R-:W-:Y:S01]  /*0790*/  IADD3 R42, P4, R47, R8.reuse, RZ ;  /* 0x000000082f2a7210 */ /* 0x080fe20007f9e0ff */
[----:B------:R-:W-:Y:S01]  /*07a0*/  IMAD R36, R223, 0xe2, RZ ;  /* 0x000000e2df247824 */ /* 0x000fe200078e02ff */
[-C--:B------:R-:W-:Y:S01]  /*07b0*/  LEA.HI.X.SX32 R47, R39, R9.reuse, 0x1, P6 ;  /* 0x00000009272f7211 */ /* 0x080fe200030f0eff */
[----:B------:R-:W-:Y:S01]  /*07c0*/  IMAD R68, R223, 0x79, RZ ;  /* 0x00000079df447824 */ /* 0x000fe200078e02ff */
[----:B------:R-:W-:Y:S01]  /*07d0*/  IADD3 R52, P6, R45, R8, RZ ;  /* 0x000000082d347210 */ /* 0x000fe20007fde0ff */
[----:B------:R-:W-:Y:S01]  /*07e0*/  IMAD R78, R223, 0x34, RZ ;  /* 0x00000034df4e7824 */ /* 0x000fe200078e02ff */
[----:B------:R-:W-:-:S02]  /*07f0*/  LEA.HI.X.SX32 R31, R35, R9, 0x1, P5 ;  /* 0x00000009231f7211 */ /* 0x000fc400028f0eff */
[C---:B------:R-:W-:Y:S01]  /*0800*/  SHF.L.U32 R75, R223.reuse, 0x1, RZ ;  /* 0x00000001df4b7819 */ /* 0x040fe200000006ff */
[----:B------:R-:W-:Y:S01]  /*0810*/  IMAD R71, R223, 0x1a, RZ ;  /* 0x0000001adf477824 */ /* 0x000fe200078e02ff */
[-C--:B------:R-:W-:Y:S01]  /*0820*/  LEA.HI.X.SX32 R35, R49, R9.reuse, 0x1, P1 ;  /* 0x0000000931237211 */ /* 0x080fe200008f0eff */
[----:B------:R-:W-:Y:S01]  /*0830*/  IMAD R50, R223, 0x71, RZ ;  /* 0x00000071df327824 */ /* 0x000fe200078e02ff */
[-C--:B------:R-:W-:Y:S01]  /*0840*/  IADD3 R48, P1, R91, R8.reuse, RZ ;  /* 0x000000085b307210 */ /* 0x080fe20007f3e0ff */
[----:B------:R-:W-:Y:S01]  /*0850*/  IMAD R97, R223, 0x32, RZ ;  /* 0x00000032df617824 */ /* 0x000fe200078e02ff */
[----:B------:R-:W-:Y:S01]  /*0860*/  LEA.HI.X.SX32 R53, R53, R9, 0x1, P6 ;  /* 0x0000000935357211 */ /* 0x000fe200030f0eff */
[----:B------:R-:W-:Y:S01]  /*0870*/  IMAD R66, R223, 0xa4, RZ ;  /* 0x000000a4df427824 */ /* 0x000fe200078e02ff */
[-C--:B------:R-:W-:Y:S01]  /*0880*/  IADD3 R58, P6, R81, R8.reuse, RZ ;  /* 0x00000008513a7210 */ /* 0x080fe20007fde0ff */
[C---:B------:R-:W-:Y:S01]  /*0890*/  IMAD R43, R223.reuse, 0xd, RZ ;  /* 0x0000000ddf2b7824 */ /* 0x040fe200078e02ff */
[C---:B------:R-:W-:Y:S01]  /*08a0*/  LEA R21, R223.reuse, R223, 0x6 ;  /* 0x000000dfdf157211 */ /* 0x040fe200078e30ff */
        /* <DEDUP_REMOVED lines=12> */
[C---:B------:R-:W-:Y:S01]  /*0970*/  IMAD R164, R223.reuse, 0x5a, RZ ;  /* 0x0000005adfa47824 */ /* 0x040fe200078e02ff */
[-C--:B------:R-:W-:Y:S01]  /*0980*/  IADD3 R38, P0, R38, R8.reuse, RZ ;  /* 0x0000000826267210 */ /* 0x080fe20007f1e0ff */
[C---:B------:R-:W-:Y:S01]  /*0990*/  IMAD R133, R223.reuse, 0x44, RZ ;  /* 0x00000044df857824 */ /* 0x040fe200078e02ff */
[-C--:B------:R-:W-:Y:S01]  /*09a0*/  LEA.HI.X.SX32 R19, R114, R9.reuse, 0x1, P2 ;  /* 0x0000000972137211 */ /* 0x080fe200010f0eff */
        /* <DEDUP_REMOVED lines=8> */
[C---:B------:R-:W-:Y:S01]  /*0a30*/  IMAD R93, R223.reuse, 0x15, RZ ;  /* 0x00000015df5d7824 */ /* 0x040fe200078e02ff */
[-C--:B------:R-:W-:Y:S01]  /*0a40*/  LEA.HI.X.SX32 R39, R68, R9.reuse, 0x1, P0 ;  /* 0x0000000944277211 */ /* 0x080fe200000f0eff */
[C---:B------:R-:W-:Y:S01]  /*0a50*/  IMAD R153, R223.reuse, 0x74, RZ ;  /* 0x00000074df997824 */ /* 0x040fe200078e02ff */
[-C--:B------:R-:W-:Y:S01]  /*0a60*/  IADD3 R70, P6, R78, R8.reuse, RZ ;  /* 0x000000084e467210 */ /* 0x080fe20007fde0ff */
[----:B------:R-:W-:Y:S01]  /*0a70*/  IMAD R99, R223, 0xc6, RZ ;  /* 0x000000c6df637824 */ /* 0x000fe200078e02ff */
[-C--:B------:R-:W-:Y:S01]  /*0a80*/  IADD3 R68, P0, R71, R8.reuse, RZ ;  /* 0x0000000847447210 */ /* 0x080fe20007f1e0ff */
[C---:B------:R-:W-:Y:S01]  /*0a90*/  IMAD R160, R223.reuse, 0x3a, RZ ;  /* 0x0000003adfa07824 */ /* 0x040fe200078e02ff */
[-C--:B------:R-:W-:Y:S01]  /*0aa0*/  LEA.HI.X.SX32 R37, R50, R9.reuse, 0x1, P2 ;  /* 0x0000000932257211 */ /* 0x080fe200010f0eff */
[C---:B------:R-:W-:Y:S01]  /*0ab0*/  IMAD R83, R223.reuse, 0xd6, RZ ;  /* 0x000000d6df537824 */ /* 0x040fe200078e02ff */
[CC--:B------:R-:W-:Y:S01]  /*0ac0*/  LEA.HI.X.SX32 R61, R223.reuse, R9.reuse, 0x1, P1 ;  /* 0x00000009df3d7211 */ /* 0x0c0fe200008f0eff */
[----:B------:R-:W-:Y:S01]  /*0ad0*/  IMAD R44, R223, 0x84, RZ ;  /* 0x00000084df2c7824 */ /* 0x000fe200078e02ff */
[-C--:B------:R-:W-:Y:S01]  /*0ae0*/  IADD3 R50, P2, R97, R8.reuse, RZ ;  /* 0x0000000861327210 */ /* 0x080fe20007f5e0ff */
[C---:B------:R-:W-:Y:S01]  /*0af0*/  IMAD R57, R223.reuse, 0x31, RZ ;  /* 0x00000031df397824 */ /* 0x040fe200078e02ff */
[-C--:B------:R-:W-:Y:S01]  /*0b00*/  IADD3 R66, P1, R66, R8.reuse, RZ ;  /* 0x0000000842427210 */ /* 0x080fe20007f3e0ff */
[----:B------:R-:W-:Y:S01]  /*0b10*/  IMAD R82, R223, 0xe4, RZ ;  /* 0x000000e4df527824 */ /* 0x000fe200078e02ff */
[-C--:B------:R-:W-:Y:S01]  /*0b20*/  LEA.HI.X.SX32 R41, R69, R9.reuse, 0x1, P3 ;  /* 0x0000000945297211 */ /* 0x080fe200018f0eff */
[----:B------:R-:W-:Y:S01]  /*0b30*/  IMAD R62, R223, 0x94, RZ ;  /* 0x00000094df3e7824 */ /* 0x000fe200078e02ff */
[-C--:B------:R-:W-:Y:S01]  /*0b40*/  LEA.HI.X.SX32 R71, R71, R9.reuse, 0x1, P6 ;  /* 0x0000000947477211 */ /* 0x080fe200030f0eff */
[C---:B------:R-:W-:Y:S01]  /*0b50*/  IMAD R103, R223.reuse, 0x63, RZ ;  /* 0x00000063df677824 */ /* 0x040fe200078e02ff */
[-C--:B------:R-:W-:Y:S01]  /*0b60*/  IADD3 R72, P3, R72, R8.reuse, RZ ;  /* 0x0000000848487210 */ /* 0x080fe20007f7e0ff */
[----:B------:R-:W-:Y:S01]  /*0b70*/  IMAD R105, R223, 0x6b, RZ ;  /* 0x0000006bdf697824 */ /* 0x000fe200078e02ff */
[-C--:B------:R-:W-:Y:S01]  /*0b80*/  LEA.HI.X.SX32 R69, R43, R9.reuse, 0x1, P0 ;  /* 0x000000092b457211 */ /* 0x080fe200000f0eff */
        /* <DEDUP_REMOVED lines=9> */
[-C--:B------:R-:W-:Y:S01]  /*0c20*/  LEA.HI.X.SX32 R67, R67, R9.reuse, 0x1, P1 ;  /* 0x0000000943437211 */ /* 0x080fe200008f0eff */
[----:B------:R-:W-:Y:S01]  /*0c30*/  IMAD R84, R223, 0x86, RZ ;  /* 0x00000086df547824 */ /* 0x000fe200078e02ff */
[-C--:B------:R-:W-:Y:S01]  /*0c40*/  IADD3 R56, P2, R77, R8.reuse, RZ ;  /* 0x000000084d387210 */ /* 0x080fe20007f5e0ff */
[----:B------:R-:W-:Y:S01]  /*0c50*/  IMAD R119, R223, 0xb, RZ ;  /* 0x0000000bdf777824 */ /* 0x000fe200078e02ff */
[----:B------:R-:W-:Y:S01]  /*0c60*/  IADD3 R86, P1, R73, R8, RZ ;  /* 0x0000000849567210 */ /* 0x000fe20007f3e0ff */
[C---:B------:R-:W-:Y:S01]  /*0c70*/  IMAD R159, R223.reuse, 0x36, RZ ;  /* 0x00000036df9f7824 */ /* 0x040fe200078e02ff */
[-C--:B------:R-:W-:Y:S01]  /*0c80*/  LEA.HI.X.SX32 R73, R164, R9.reuse, 0x1, P3 ;  /* 0x00000009a4497211 */ /* 0x080fe200018f0eff */
[----:B------:R-:W-:Y:S01]  /*0c90*/  IMAD R203, R223, 0x46, RZ ;  /* 0x00000046dfcb7824 */ /* 0x000fe200078e02ff */
[----:B------:R-:W-:-:S02]  /*0ca0*/  LEA.HI.X.SX32 R77, R77, R9, 0x1, P6 ;  /* 0x000000094d4d7211 */ /* 0x000fc400030f0eff */
[C---:B------:R-:W-:Y:S01]  /*0cb0*/  LEA R117, R223.reuse, R223, 0x1 ;  /* 0x000000dfdf757211 */ /* 0x040fe200078e08ff */
[----:B------:R-:W-:Y:S01]  /*0cc0*/  IMAD R85, R223, 0x43, RZ ;  /* 0x00000043df557824 */ /* 0x000fe200078e02ff */
[-C--:B------:R-:W-:Y:S01]  /*0cd0*/  IADD3 R88, P3, R79, R8.reuse, RZ ;  /* 0x000000084f587210 */ /* 0x080fe20007f7e0ff */
[----:B------:R-:W-:Y:S01]  /*0ce0*/  IMAD R87, R223, 0x4b, RZ ;  /* 0x0000004bdf577824 */ /* 0x000fe200078e02ff */
        /* <DEDUP_REMOVED lines=14> */
[----:B------:R-:W-:Y:S01]  /*0dd0*/  LEA.HI.X.SX32 R97, R97, R9, 0x1, P6 ;  /* 0x0000000961617211 */ /* 0x000fe200030f0eff */
[----:B------:R0:W2:Y:S01]  /*0de0*/  LDG.E.U16 R3, [R2.64] ;  /* 0x0000000602037981 */ /* 0x0000a2000c1e1500 */
[----:B------:R-:W-:-:S02]  /*0df0*/  LEA R74, P0, R223, R8, 0x2 ;  /* 0x00000008df4a7211 */ /* 0x000fc400078010ff */
[-C--:B------:R-:W-:Y:S01]  /*0e00*/  IADD3 R102, P6, R99, R8.reuse, RZ ;  /* 0x0000000863667210 */ /* 0x080fe20007fde0ff */
[C---:B------:R-:W-:Y:S01]  /*0e10*/  IMAD R170, R223.reuse, 0x7a, RZ ;  /* 0x0000007adfaa7824 */ /* 0x040fe200078e02ff */
[-C--:B------:R-:W-:Y:S01]  /*0e20*/  LEA.HI.X.SX32 R99, R160, R9.reuse, 0x1, P4 ;  /* 0x00000009a0637211 */ /* 0x080fe200020f0eff */
        /* <DEDUP_REMOVED lines=8> */
[C---:B0-----:R-:W-:Y:S01]  /*0eb0*/  IMAD R2, R223.reuse, 0x5b, RZ ;  /* 0x0000005bdf027824 */ /* 0x041fe200078e02ff */
[-C--:B------:R-:W-:Y:S01]  /*0ec0*/  IADD3 R80, P0, R82, R8.reuse, RZ ;  /* 0x0000000852507210 */ /* 0x080fe20007f1e0ff */
[C---:B------:R-:W-:Y:S01]  /*0ed0*/  IMAD R113, R223.reuse, 0x2c, RZ ;  /* 0x0000002cdf717824 */ /* 0x040fe200078e02ff */
        /* <DEDUP_REMOVED lines=28> */
[----:B------:R-:W-:Y:S01]  /*10a0*/  IADD3 R124, P4, R203, R8, RZ ;  /* 0x00000008cb7c7210 */ /* 0x000fe20007f9e0ff */
[----:B------:R-:W-:Y:S01]  /*10b0*/  IMAD R176, R223, 0x9a, RZ ;  /* 0x0000009adfb07824 */ /* 0x000fe200078e02ff */
[----:B------:R-:W-:-:S02]  /*10c0*/  LEA.HI.X.SX32 R95, R95, R9, 0x1, P0 ;  /* 0x000000095f5f7211 */ /* 0x000fc400000f0eff */
[C---:B------:R-:W-:Y:S01]  /*10d0*/  SHF.L.U32 R145, R223.reuse, 0x2, RZ ;  /* 0x00000002df917819 */ /* 0x040fe200000006ff */
        /* <DEDUP_REMOVED lines=14> */
[C---:B------:R-:W-:Y:S01]  /*11c0*/  IMAD R173, R223.reuse, 0x1e, RZ ;  /* 0x0000001edfad7824 */ /* 0x040fe200078e02ff */
[-C--:B------:R-:W-:Y:S01]  /*11d0*/  LEA.HI.X.SX32 R89, R112, R9.reuse, 0x1, P3 ;  /* 0x0000000970597211 */ /* 0x080fe200018f0eff */
[----:B------:R-:W-:Y:S01]  /*11e0*/  IMAD R193, R223, 0x17, RZ ;  /* 0x00000017dfc17824 */ /* 0x000fe200078e02ff */
[-C--:B------:R-:W-:Y:S01]  /*11f0*/  IADD3 R128, P6, R211, R8.reuse, RZ ;  /* 0x00000008d3807210 */ /* 0x080fe20007fde0ff */
[----:B------:R-:W-:Y:S01]  /*1200*/  IMAD R163, R223, 0x25, RZ ;  /* 0x00000025dfa37824 */ /* 0x000fe200078e02ff */
[-C--:B------:R-:W-:Y:S01]  /*1210*/  IADD3 R130, P4, R217, R8.reuse, RZ ;  /* 0x00000008d9827210 */ /* 0x080fe20007f9e0ff */
[----:B------:R-:W-:Y:S01]  /*1220*/  IMAD R165, R223, 0x2d, RZ ;  /* 0x0000002ddfa57824 */ /* 0x000fe200078e02ff */
[-C--:B------:R-:W-:Y:S01]  /*1230*/  IADD3 R112, P3, R101, R8.reuse, RZ ;  /* 0x0000000865707210 */ /* 0x080fe20007f7e0ff */
[C---:B------:R-:W-:Y:S01]  /*1240*/  IMAD R198, R223.reuse, 0xea, RZ ;  /* 0x000000eadfc67824 */ /* 0x040fe200078e02ff */
[-C--:B------:R-:W-:Y:S01]  /*1250*/  LEA.HI.X.SX32 R101, R2, R9.reuse, 0x1, P0 ;  /* 0x0000000902657211 */ /* 0x080fe200000f0eff */
[C---:B------:R-:W-:Y:S01]  /*1260*/  IMAD R154, R223.reuse, 0xf8, RZ ;  /* 0x000000f8df9a7824 */ /* 0x040fe200078e02ff */
[-C--:B------:R-:W-:Y:S01]  /*1270*/  LEA.HI.X.SX32 R83, R170, R9.reuse, 0x1, P5 ;  /* 0x00000009aa537211 */ /* 0x080fe200028f0eff */
[C---:B------:R-:W-:Y:S01]  /*1280*/  IMAD R178, R223.reuse, 0xaa, RZ ;  /* 0x000000aadfb27824 */ /* 0x040fe200078e02ff */
[-C--:B------:R-:W-:Y:S01]  /*1290*/  IADD3 R114, P0, R114, R8.reuse, RZ ;  /* 0x0000000872727210 */ /* 0x080fe20007f1e0ff */
[----:B------:R-:W-:Y:S01]  /*12a0*/  IMAD R157, R223, 0xe, RZ ;  /* 0x0000000edf9d7824 */ /* 0x000fe200078e02ff */
[-C--:B------:R-:W-:Y:S01]  /*12b0*/  LEA.HI.X.SX32 R109, R109, R9.reuse, 0x1, P2 ;  /* 0x000000096d6d7211 */ /* 0x080fe200010f0eff */
[C---:B------:R-:W-:Y:S01]  /*12c0*/  IMAD R188, R223.reuse, 0xba, RZ ;  /* 0x000000badfbc7824 */ /* 0x040fe200078e02ff */
[-C--:B------:R-:W-:Y:S01]  /*12d0*/  IADD3 R106, P5, R106, R8.reuse, RZ ;  /* 0x000000086a6a7210 */ /* 0x080fe20007fbe0ff */
[----:B------:R-:W-:Y:S01]  /*12e0*/  IMAD R199, R223, 0x75, RZ ;  /* 0x00000075dfc77824 */ /* 0x000fe200078e02ff */
[-C--:B------:R-:W-:Y:S01]  /*12f0*/  LEA.HI.X.SX32 R129, R129, R9.reuse, 0x1, P6 ;  /* 0x0000000981817211 */ /* 0x080fe200030f0eff */
[----:B------:R-:W-:Y:S01]  /*1300*/  IMAD R184, R223, 0x7c, RZ ;  /* 0x0000007cdfb87824 */ /* 0x000fe200078e02ff */
[----:B------:R-:W-:Y:S01]  /*1310*/  LEA.HI.X.SX32 R131, R131, R9, 0x1, P4 ;  /* 0x0000000983837211 */ /* 0x000fe200020f0eff */
[----:B------:R-:W-:Y:S01]  /*1320*/  IMAD R179, R223, 0x55, RZ ;  /* 0x00000055dfb37824 */ /* 0x000fe200078e02ff */
[-C--:B------:R-:W-:Y:S01]  /*1330*/  IADD3 R138, P2, R113, R8.reuse, RZ ;  /* 0x00000008718a7210 */ /* 0x080fe20007f5e0ff */
[----:B------:R-:W-:Y:S01]  /*1340*/  IMAD R205, R223, 0x4e, RZ ;  /* 0x0000004edfcd7824 */ /* 0x000fe200078e02ff */
[----:B------:R-:W-:-:S02]  /*1350*/  IADD3 R134, P6, R111, R8, RZ ;  /* 0x000000086f867210 */ /* 0x000fc40007fde0ff */
[C---:B------:R-:W-:Y:S01]  /*1360*/  LEA R183, R223.reuse, -R223, 0x4 ;  /* 0x800000dfdfb77211 */ /* 0x040fe200078e20ff */
        /* <DEDUP_REMOVED lines=21> */
[----:B------:R-:W-:Y:S01]  /*14c0*/  LEA.HI.X.SX32 R139, R139, R9, 0x1, P2 ;  /* 0x000000098b8b7211 */ /* 0x000fe200010f0eff */
[----:B------:R-:W-:Y:S01]  /*14d0*/  IMAD R235, R223, 0xcc, RZ ;  /* 0x000000ccdfeb7824 */ /* 0x000fe200078e02ff */
[-C--:B------:R-:W-:Y:S01]  /*14e0*/  IADD3 R156, P4, R143, R8.reuse, RZ ;  /* 0x000000088f9c7210 */ /* 0x080fe20007f9e0ff */
[----:B------:R0:W2:Y:S01]  /*14f0*/  LDG.E.U16 R248, [R248.64] ;  /* 0x00000006f8f87981 */ /* 0x0000a2000c1e1500 */
[----:B------:R-:W-:-:S02]  /*1500*/  LEA R144, P2, R223, R8, 0x3 ;  /* 0x00000008df907211 */ /* 0x000fc400078418ff */
[----:B------:R-:W-:Y:S02]  /*1510*/  LEA.HI.X.SX32 R143, R180, R9, 0x1, P1 ;  /* 0x00000009b48f7211 */ /* 0x000fe400008f0eff */
[C---:B------:R-:W-:Y:S01]  /*1520*/  LEA R197, R223.reuse, -R223, 0x5 ;  /* 0x800000dfdfc57211 */ /* 0x040fe200078e28ff */
        /* <DEDUP_REMOVED lines=26> */
[----:B------:R1:W2:Y:S01]  /*16d0*/  LDG.E.U16 R2, [R8.64] ;  /* 0x0000000608027981 */ /* 0x0002a2000c1e1500 */
[----:B------:R-:W-:-:S02]  /*16e0*/  LEA.HI.X.SX32 R151, R151, R9, 0x1, P2 ;  /* 0x0000000997977211 */ /* 0x000fc400010f0eff */
[-C--:B------:R-:W-:Y:S01]  /*16f0*/  IADD3 R166, P2, R155, R8.reuse, RZ ;  /* 0x000000089ba67210 */ /* 0x080fe20007f5e0ff */
[----:B------:R-:W2:Y:S01]  /*1700*/  LDG.E.U16 R16, [R16.64] ;  /* 0x0000000610107981 */ /* 0x000ea2000c1e1500 */
[-C--:B------:R-:W-:Y:S02]  /*1710*/  LEA.HI.X.SX32 R177, R177, R9.reuse, 0x1, P1 ;  /* 0x00000009b1b17211 */ /* 0x080fe400008f0eff */
[-C--:B------:R-:W-:Y:S01]  /*1720*/  LEA.HI.X.SX32 R147, R147, R9.reuse, 0x1, P3 ;  /* 0x0000000993937211 */ /* 0x080fe200018f0eff */
[----:B------:R0:W2:Y:S01]  /*1730*/  LDG.E.U16 R10, [R10.64] ;  /* 0x000000060a0a7981 */ /* 0x0000a2000c1e1500 */
[-C--:B------:R-:W-:Y:S02]  /*1740*/  LEA.HI.X.SX32 R159, R159, R9.reuse, 0x1, P6 ;  /* 0x000000099f9f7211 */ /* 0x080fe400030f0eff */
[----:B------:R-:W-:Y:S01]  /*1750*/  IADD3 R192, P1, R181, R8, RZ ;  /* 0x00000008b5c07210 */ /* 0x000fe20007f3e0ff */
[----:B------:R-:W2:Y:S01]  /*1760*/  LDG.E.U16 R12, [R12.64] ;  /* 0x000000060c0c7981 */ /* 0x000ea2000c1e1500 */
[----:B------:R-:W-:-:S02]  /*1770*/  LEA.HI.X.SX32 R133, R133, R9, 0x1, P5 ;  /* 0x0000000985857211 */ /* 0x000fc400028f0eff */
[-C--:B------:R-:W-:Y:S01]  /*1780*/  IADD3 R162, P3, R162, R8.reuse, RZ ;  /* 0x00000008a2a27210 */ /* 0x080fe20007f7e0ff */
[----:B------:R-:W2:Y:S01]  /*1790*/  LDG.E.U16 R26, [R26.64] ;  /* 0x000000061a1a7981 */ /* 0x000ea2000c1e1500 */
[-C--:B------:R-:W-:Y:S02]  /*17a0*/  IADD3 R164, P6, R164, R8.reuse, RZ ;  /* 0x00000008a4a47210 */ /* 0x080fe40007fde0ff */
[-C--:B------:R-:W-:Y:S01]  /*17b0*/  IADD3 R152, P5, R152, R8.reuse, RZ ;  /* 0x0000000898987210 */ /* 0x080fe20007fbe0ff */
[----:B------:R-:W2:Y:S01]  /*17c0*/  LDG.E.U16 R14, [R14.64] ;  /* 0x000000060e0e7981 */ /* 0x000ea2000c1e1500 */
[-C--:B------:R-:W-:Y:S02]  /*17d0*/  LEA.HI.X.SX32 R167, R167, R9.reuse, 0x1, P2 ;  /* 0x00000009a7a77211 */ /* 0x080fe400010f0eff */
[----:B------:R-:W-:Y:S01]  /*17e0*/  IADD3 R182, P2, R173, R8, RZ ;  /* 0x00000008adb67210 */ /* 0x000fe20007f5e0ff */
[----:B------:R-:W2:Y:S01]  /*17f0*/  LDG.E.U16 R18, [R18.64] ;  /* 0x0000000612127981 */ /* 0x000ea2000c1e1500 */
[----:B------:R-:W-:-:S02]  /*1800*/  LEA.HI.X.SX32 R193, R193, R9, 0x1, P1 ;  /* 0x00000009c1c17211 */ /* 0x000fc400008f0eff */
[----:B------:R-:W-:Y:S02]  /*1810*/  LEA.HI.X.SX32 R149, R149, R9, 0x1, P0 ;  /* 0x0000000995957211 */ /* 0x000fe400000f0eff */
[C---:B------:R-:W-:Y:S01]  /*1820*/  LEA R169, R223.reuse, -R223, 0x3 ;  /* 0x800000dfdfa97211 */ /* 0x040fe200078e18ff */
[----:B0-----:R-:W-:Y:S01]  /*1830*/  IMAD R249, R223, 0x9c, RZ ;  /* 0x0000009cdff97824 */ /* 0x001fe200078e02ff */
[-C--:B------:R-:W-:Y:S01]  /*1840*/  LEA.HI.X.SX32 R163, R163, R9.reuse, 0x1, P3 ;  /* 0x00000009a3a37211 */ /* 0x080fe200018f0eff */
[----:B------:R-:W2:Y:S01]  /*1850*/  LDG.E.U16 R20, [R20.64] ;  /* 0x0000000614147981 */ /* 0x000ea2000c1e1500 */
[----:B------:R-:W-:Y:S02]  /*1860*/  LEA.HI.X.SX32 R165, R165, R9, 0x1, P6 ;  /* 0x00000009a5a57211 */ /* 0x000fe400030f0eff */
[-C--:B------:R-:W-:Y:S01]  /*1870*/  IADD3 R198, P1, R198, R8.reuse, RZ ;  /* 0x00000008c6c67210 */ /* 0x080fe20007f3e0ff */
[----:B------:R-:W2:Y:S01]  /*1880*/  LDG.E.U16 R22, [R22.64] ;  /* 0x0000000616167981 */ /* 0x000ea2000c1e1500 */
[----:B------:R-:W-:-:S02]  /*1890*/  IADD3 R154, P0, R154, R8, RZ ;  /* 0x000000089a9a7210 */ /* 0x000fc40007f1e0ff */
[-C--:B------:R-:W-:Y:S01]  /*18a0*/  LEA.HI.X.SX32 R153, R153, R9.reuse, 0x1, P5 ;  /* 0x0000000999997211 */ /* 0x080fe200028f0eff */
[----:B------:R-:W2:Y:S01]  /*18b0*/  LDG.E.U16 R28, [R28.64] ;  /* 0x000000061c1c7981 */ /* 0x000ea2000c1e1500 */
[-C--:B------:R-:W-:Y:S02]  /*18c0*/  IADD3 R178, P3, R178, R8.reuse, RZ ;  /* 0x00000008b2b27210 */ /* 0x080fe40007f7e0ff */
[-C--:B------:R-:W-:Y:S01]  /*18d0*/  IADD3 R180, P6, R180, R8.reuse, RZ ;  /* 0x00000008b4b47210 */ /* 0x080fe20007fde0ff */
[----:B------:R-:W2:Y:S01]  /*18e0*/  LDG.E.U16 R30, [R30.64] ;  /* 0x000000061e1e7981 */ /* 0x000ea2000c1e1500 */
[C---:B------:R-:W-:Y:S02]  /*18f0*/  IADD3 R168, P5, R157.reuse, R8, RZ ;  /* 0x000000089da87210 */ /* 0x040fe40007fbe0ff */
[-C--:B------:R-:W-:Y:S01]  /*1900*/  LEA.HI.X.SX32 R157, R157, R9.reuse, 0x1, P4 ;  /* 0x000000099d9d7211 */ /* 0x080fe200020f0eff */
[----:B------:R-:W2:Y:S01]  /*1910*/  LDG.E.U16 R32, [R32.64] ;  /* 0x0000000620207981 */ /* 0x000ea2000c1e1500 */
[----:B------:R-:W-:-:S02]  /*1920*/  LEA.HI.X.SX32 R183, R183, R9, 0x1, P2 ;  /* 0x00000009b7b77211 */ /* 0x000fc400010f0eff */
[-C--:B------:R-:W-:Y:S01]  /*1930*/  IADD3 R172, P4, R172, R8.reuse, RZ ;  /* 0x00000008acac7210 */ /* 0x080fe20007f9e0ff */
[----:B------:R-:W2:Y:S01]  /*1940*/  LDG.E.U16 R34, [R34.64] ;  /* 0x0000000622227981 */ /* 0x000ea2000c1e1500 */
[----:B------:R-:W-:Y:S02]  /*1950*/  IADD3 R188, P2, R188, R8, RZ ;  /* 0x00000008bcbc7210 */ /* 0x000fe40007f5e0ff */
[-C--:B------:R-:W-:Y:S01]  /*1960*/  LEA.HI.X.SX32 R199, R199, R9.reuse, 0x1, P1 ;  /* 0x00000009c7c77211 */ /* 0x080fe200008f0eff */
[----:B------:R-:W2:Y:S01]  /*1970*/  LDG.E.U16 R36, [R36.64] ;  /* 0x0000000624247981 */ /* 0x000ea2000c1e1500 */
[-C--:B------:R-:W-:Y:S02]  /*1980*/  LEA.HI.X.SX32 R155, R184, R9.reuse, 0x1, P0 ;  /* 0x00000009b89b7211 */ /* 0x080fe400000f0eff */
[-C--:B------:R-:W-:Y:S01]  /*1990*/  LEA.HI.X.SX32 R179, R179, R9.reuse, 0x1, P3 ;  /* 0x00000009b3b37211 */ /* 0x080fe200018f0eff */
[----:B------:R-:W2:Y:S01]  /*19a0*/  LDG.E.U16 R46, [R46.64] ;  /* 0x000000062e2e7981 */ /* 0x000ea2000c1e1500 */
[----:B------:R-:W-:-:S02]  /*19b0*/  LEA.HI.X.SX32 R181, R181, R9, 0x1, P6 ;  /* 0x00000009b5b57211 */ /* 0x000fc400030f0eff */
[-C--:B------:R-:W-:Y:S01]  /*19c0*/  IADD3 R212, P1, R205, R8.reuse, RZ ;  /* 0x00000008cdd47210 */ /* 0x080fe20007f3e0ff */
[----:B------:R-:W2:Y:S01]  /*19d0*/  LDG.E.U16 R48, [R48.64] ;  /* 0x0000000630307981 */ /* 0x000ea2000c1e1500 */
[-C--:B------:R-:W-:Y:S02]  /*19e0*/  IADD3 R170, P0, R170, R8.reuse, RZ ;  /* 0x00000008aaaa7210 */ /* 0x080fe40007f1e0ff */
[-C--:B------:R-:W-:Y:S01]  /*19f0*/  IADD3 R194, P3, R194, R8.reuse, RZ ;  /* 0x00000008c2c27210 */ /* 0x080fe20007f7e0ff */
[----:B------:R-:W2:Y:S01]  /*1a00*/  LDG.E.U16 R50, [R50.64] ;  /* 0x0000000632327981 */ /* 0x000ea2000c1e1500 */
[----:B------:R-:W-:Y:S02]  /*1a10*/  IADD3 R196, P6, R185, R8, RZ ;  /* 0x00000008b9c47210 */ /* 0x000fe40007fde0ff */
[-C--:B------:R-:W-:Y:S01]  /*1a20*/  LEA.HI.X.SX32 R173, R173, R9.reuse, 0x1, P4 ;  /* 0x00000009adad7211 */ /* 0x080fe200020f0eff */
[----:B------:R-:W2:Y:S01]  /*1a30*/  LDG.E.U16 R52, [R52.64] ;  /* 0x0000000634347981 */ /* 0x000ea2000c1e1500 */
[----:B------:R-:W-:-:S02]  /*1a40*/  LEA.HI.X.SX32 R189, R189, R9, 0x1, P2 ;  /* 0x00000009bdbd7211 */ /* 0x000fc400010f0eff */
[----:B------:R-:W-:Y:S01]  /*1a50*/  LEA R187, R223, -R223, 0x7 ;  /* 0x800000dfdfbb7211 */ /* 0x000fe200078e38ff */
[----:B------:R-:W2:Y:S01]  /*1a60*/  LDG.E.U16 R54, [R54.64] ;  /* 0x0000000636367981 */ /* 0x000ea2000c1e1500 */
[-C--:B------:R-:W-:Y:S02]  /*1a70*/  LEA.HI.X.SX32 R169, R169, R9.reuse, 0x1, P5 ;  /* 0x00000009a9a97211 */ /* 0x080fe400028f0eff */
[-C--:B------:R-:W-:Y:S01]  /*1a80*/  IADD3 R186, P4, R186, R8.reuse, RZ ;  /* 0x00000008baba7210 */ /* 0x080fe20007f9e0ff */
[----:B------:R-:W2:Y:S01]  /*1a90*/  LDG.E.U16 R56, [R56.64] ;  /* 0x0000000638387981 */ /* 0x000ea2000c1e1500 */
[-C--:B------:R-:W-:Y:S02]  /*1aa0*/  IADD3 R206, P2, R239, R8.reuse, RZ ;  /* 0x00000008efce7210 */ /* 0x080fe40007f5e0ff */
[----:B------:R-:W-:Y:S01]  /*1ab0*/  LEA.HI.X.SX32 R213, R213, R9, 0x1, P1 ;  /* 0x00000009d5d57211 */ /* 0x000fe200008f0eff */
[----:B------:R-:W2:Y:S01]  /*1ac0*/  LDG.E.U16 R58, [R58.64] ;  /* 0x000000063a3a7981 */ /* 0x000ea2000c1e1500 */
[----:B------:R-:W-:-:S02]  /*1ad0*/  IADD3 R174, P5, R174, R8, RZ ;  /* 0x00000008aeae7210 */ /* 0x000fc40007fbe0ff */
[-C--:B------:R-:W-:Y:S01]  /*1ae0*/  LEA.HI.X.SX32 R171, R171, R9.reuse, 0x1, P0 ;  /* 0x00000009abab7211 */ /* 0x080fe200000f0eff */
[----:B------:R-:W2:Y:S01]  /*1af0*/  LDG.E.U16 R60, [R60.64] ;  /* 0x000000063c3c7981 */ /* 0x000ea2000c1e1500 */
[-C--:B------:R-:W-:Y:S02]  /*1b00*/  LEA.HI.X.SX32 R197, R197, R9.reuse, 0x1, P6 ;  /* 0x00000009c5c57211 */ /* 0x080fe400030f0eff */
[----:B------:R-:W-:Y:S01]  /*1b10*/  LEA.HI.X.SX32 R195, R195, R9, 0x1, P3 ;  /* 0x00000009c3c37211 */ /* 0x000fe200018f0eff */
[----:B------:R-:W2:Y:S01]  /*1b20*/  LDG.E.U16 R38, [R38.64] ;  /* 0x0000000626267981 */ /* 0x000ea2000c1e1500 */
[-C--:B------:R-:W-:Y:S02]  /*1b30*/  IADD3 R218, P1, R209, R8.reuse, RZ ;  /* 0x00000008d1da7210 */ /* 0x080fe40007f3e0ff */
[-C--:B------:R-:W-:Y:S01]  /*1b40*/  IADD3 R184, P0, R184, R8.reuse, RZ ;  /* 0x00000008b8b87210 */ /* 0x080fe20007f1e0ff */
[----:B------:R-:W-:Y:S01]  /*1b50*/  IMAD R227, R223, 0xae, RZ ;  /* 0x000000aedfe37824 */ /* 0x000fe200078e02ff */
[-C--:B------:R-:W-:Y:S01]  /*1b60*/  IADD3 R202, P6, R251, R8.reuse, RZ ;  /* 0x00000008fbca7210 */ /* 0x080fe20007fde0ff */
[----:B------:R-:W2:Y:S01]  /*1b70*/  LDG.E.U16 R64, [R64.64] ;  /* 0x0000000640407981 */ /* 0x000ea2000c1e1500 */
[----:B------:R-:W-:-:S02]  /*1b80*/  IADD3 R210, P3, R235, R8, RZ ;  /* 0x00000008ebd27210 */ /* 0x000fc40007f7e0ff */
[-C--:B------:R-:W-:Y:S01]  /*1b90*/  LEA.HI.X.SX32 R187, R187, R9.reuse, 0x1, P4 ;  /* 0x00000009bbbb7211 */ /* 0x080fe200020f0eff */
[----:B------:R-:W-:Y:S01]  /*1ba0*/  IMAD R239, R223, 0xee, RZ ;  /* 0x000000eedfef7824 */ /* 0x000fe200078e02ff */
[-C--:B------:R-:W-:Y:S01]  /*1bb0*/  LEA.HI.X.SX32 R207, R207, R9.reuse, 0x1, P2 ;  /* 0x00000009cfcf7211 */ /* 0x080fe200010f0eff */
[----:B------:R-:W2:Y:S01]  /*1bc0*/  LDG.E.U16 R70, [R70.64] ;  /* 0x0000000646467981 */ /* 0x000ea2000c1e1500 */
[-C--:B------:R-:W-:Y:S02]  /*1bd0*/  LEA.HI.X.SX32 R175, R175, R9.reuse, 0x1, P5 ;  /* 0x00000009afaf7211 */ /* 0x080fe400028f0eff */
[-C--:B------:R-:W-:Y:S01]  /*1be0*/  IADD3 R204, P4, R249, R8.reuse, RZ ;  /* 0x00000008f9cc7210 */ /* 0x080fe20007f9e0ff */
[----:B------:R-:W2:Y:S01]  /*1bf0*/  LDG.E.U16 R74, [R74.64] ;  /* 0x000000064a4a7981 */ /* 0x000ea2000c1e1500 */
[-C--:B------:R-:W-:Y:S01]  /*1c00*/  IADD3 R222, P2, R221, R8.reuse, RZ ;  /* 0x00000008ddde7210 */ /* 0x080fe20007f5e0ff */
[----:B------:R-:W-:Y:S01]  /*1c10*/  IMAD R221, R223, 0x37, RZ ;  /* 0x00000037dfdd7824 */ /* 0x000fe200078e02ff */
[----:B------:R-:W-:Y:S01]  /*1c20*/  LEA.HI.X.SX32 R219, R219, R9, 0x1, P1 ;  /* 0x00000009dbdb7211 */ /* 0x000fe200008f0eff */
[----:B------:R-:W2:Y:S01]  /*1c30*/  LDG.E.U16 R44, [R44.64] ;  /* 0x000000062c2c7981 */ /* 0x000ea2000c1e1500 */
[----:B------:R-:W-:-:S02]  /*1c40*/  IADD3 R190, P5, R190, R8, RZ ;  /* 0x00000008bebe7210 */ /* 0x000fc40007fbe0ff */
[-C--:B------:R-:W-:Y:S01]  /*1c50*/  LEA.HI.X.SX32 R185, R185, R9.reuse, 0x1, P0 ;  /* 0x00000009b9b97211 */ /* 0x080fe200000f0eff */
[----:B------:R-:W2:Y:S01]  /*1c60*/  LDG.E.U16 R62, [R62.64] ;  /* 0x000000063e3e7981 */ /* 0x000ea2000c1e1500 */
[-C--:B------:R-:W-:Y:S02]  /*1c70*/  LEA.HI.X.SX32 R203, R203, R9.reuse, 0x1, P6 ;  /* 0x00000009cbcb7211 */ /* 0x080fe400030f0eff */
[-C--:B------:R-:W-:Y:S01]  /*1c80*/  IADD3 R224, P1, R225, R8.reuse, RZ ;  /* 0x00000008e1e07210 */ /* 0x080fe20007f3e0ff */
[----:B------:R-:W-:Y:S01]  /*1c90*/  IMAD R225, R223, 0x7e, RZ ;  /* 0x0000007edfe17824 */ /* 0x000fe200078e02ff */
[----:B------:R-:W-:Y:S01]  /*1ca0*/  LEA.HI.X.SX32 R211, R211, R9, 0x1, P3 ;  /* 0x00000009d3d37211 */ /* 0x000fe200018f0eff */
[----:B------:R-:W2:Y:S01]  /*1cb0*/  LDG.E.U16 R66, [R66.64] ;  /* 0x0000000642427981 */ /* 0x000ea2000c1e1500 */
[-C--:B------:R-:W-:Y:S02]  /*1cc0*/  IADD3 R200, P0, R200, R8.reuse, RZ ;  /* 0x00000008c8c87210 */ /* 0x080fe40007f1e0ff */
[-C--:B------:R-:W-:Y:S01]  /*1cd0*/  IADD3 R216, P6, R231, R8.reuse, RZ ;  /* 0x00000008e7d87210 */ /* 0x080fe20007fde0ff */
[----:B------:R-:W2:Y:S01]  /*1ce0*/  LDG.E.U16 R72, [R72.64] ;  /* 0x0000000648487981 */ /* 0x000ea2000c1e1500 */
[----:B------:R-:W-:-:S02]  /*1cf0*/  IADD3 R228, P3, R215, R8, RZ ;  /* 0x00000008d7e47210 */ /* 0x000fc40007f7e0ff */
[-C--:B------:R-:W-:Y:S01]  /*1d00*/  LEA.HI.X.SX32 R205, R205, R9.reuse, 0x1, P4 ;  /* 0x00000009cdcd7211 */ /* 0x080fe200020f0eff */
[----:B------:R-:W2:Y:S01]  /*1d10*/  LDG.E.U16 R76, [R76.64] ;  /* 0x000000064c4c7981 */ /* 0x000ea2000c1e1500 */
[-C--:B------:R-:W-:Y:S02]  /*1d20*/  LEA.HI.X.SX32 R191, R191, R9.reuse, 0x1, P5 ;  /* 0x00000009bfbf7211 */ /* 0x080fe400028f0eff */
[-C--:B------:R-:W-:Y:S01]  /*1d30*/  IADD3 R220, P4, R229, R8.reuse, RZ ;  /* 0x00000008e5dc7210 */ /* 0x080fe20007f9e0ff */
[----:B------:R-:W2:Y:S01]  /*1d40*/  LDG.E.U16 R78, [R78.64] ;  /* 0x000000064e4e7981 */ /* 0x000ea2000c1e1500 */
[----:B------:R-:W-:Y:S01]  /*1d50*/  IADD3 R208, P5, R237, R8, RZ ;  /* 0x00000008edd07210 */ /* 0x000fe20007fbe0ff */
[----:B------:R-:W-:Y:S01]  /*1d60*/  IMAD R237, R223, 0xde, RZ ;  /* 0x000000dedfed7824 */ /* 0x000fe200078e02ff */
[-C--:B------:R-:W-:Y:S01]  /*1d70*/  LEA.HI.X.SX32 R201, R201, R9.reuse, 0x1, P0 ;  /* 0x00000009c9c97211 */ /* 0x080fe200000f0eff */
[----:B------:R-:W-:Y:S01]  /*1d80*/  IMAD R231, R223, 0xbe, RZ ;  /* 0x000000bedfe77824 */ /* 0x000fe200078e02ff */
[-C--:B------:R-:W-:Y:S01]  /*1d90*/  LEA.HI.X.SX32 R229, R221, R9.reuse, 0x1, P3 ;  /* 0x00000009dde57211 */ /* 0x080fe200018f0eff */
[----:B------:R-:W2:Y:S01]  /*1da0*/  LDG.E.U16 R80, [R80.64] ;  /* 0x0000000650507981 */ /* 0x000ea2000c1e1500 */
[----:B------:R-:W-:-:S02]  /*1db0*/  LEA.HI.X.SX32 R217, R217, R9, 0x1, P6 ;  /* 0x00000009d9d97211 */ /* 0x000fc400030f0eff */
[-C--:B------:R-:W-:Y:S01]  /*1dc0*/  IADD3 R214, P0, R233, R8.reuse, RZ ;  /* 0x00000008e9d67210 */ /* 0x080fe20007f1e0ff */
[C---:B------:R-:W-:Y:S01]  /*1dd0*/  IMAD R233, R223.reuse, 0xce, RZ ;  /* 0x000000cedfe97824 */ /* 0x040fe200078e02ff */
[----:B------:R-:W-:Y:S01]  /*1de0*/  LEA R221, R223, -R223, 0x6 ;  /* 0x800000dfdfdd7211 */ /* 0x000fe200078e30ff */
[----:B------:R-:W2:Y:S01]  /*1df0*/  LDG.E.U16 R90, [R90.64] ;  /* 0x000000065a5a7981 */ /* 0x000ea2000c1e1500 */
[-C--:B------:R-:W-:Y:S02]  /*1e00*/  IADD3 R234, P6, R225, R8.reuse, RZ ;  /* 0x00000008e1ea7210 */ /* 0x080fe40007fde0ff */
[-C--:B------:R-:W-:Y:S01]  /*1e10*/  LEA.HI.X.SX32 R209, R209, R9.reuse, 0x1, P5 ;  /* 0x00000009d1d17211 */ /* 0x080fe200028f0eff */
[----:B------:R-:W2:Y:S01]  /*1e20*/  LDG.E.U16 R94, [R94.64] ;  /* 0x000000065e5e7981 */ /* 0x000ea2000c1e1500 */
[-C--:B------:R-:W-:Y:S02]  /*1e30*/  LEA.HI.X.SX32 R235, R221, R9.reuse, 0x1, P6 ;  /* 0x00000009ddeb7211 */ /* 0x080fe400030f0eff */
[-C--:B------:R-:W-:Y:S01]  /*1e40*/  LEA.HI.X.SX32 R215, R215, R9.reuse, 0x1, P0 ;  /* 0x00000009d7d77211 */ /* 0x080fe200000f0eff */
[----:B------:R-:W2:Y:S01]  /*1e50*/  LDG.E.U16 R96, [R96.64] ;  /* 0x0000000660607981 */ /* 0x000ea2000c1e1500 */
[-C--:B------:R-:W-:Y:S01]  /*1e60*/  IADD3 R236, P6, R237, R8.reuse, RZ ;  /* 0x00000008edec7210 */ /* 0x080fe20007fde0ff */
[----:B------:R-:W-:Y:S01]  /*1e70*/  IMAD R237, R223, 0x47, RZ ;  /* 0x00000047dfed7824 */ /* 0x000fe200078e02ff */
[----:B------:R-:W-:Y:S01]  /*1e80*/  LEA.HI.X.SX32 R221, R225, R9, 0x1, P4 ;  /* 0x00000009e1dd7211 */ /* 0x000fe200020f0eff */
[----:B------:R-:W2:Y:S01]  /*1e90*/  LDG.E.U16 R98, [R98.64] ;  /* 0x0000000662627981 */ /* 0x000ea2000c1e1500 */
[----:B------:R-:W-:-:S03]  /*1ea0*/  IADD3 R226, P5, R227, R8, RZ ;  /* 0x00000008e3e27210 */ /* 0x000fc60007fbe0ff */
[----:B------:R-:W2:Y:S01]  /*1eb0*/  LDG.E.U16 R82, [R82.64] ;  /* 0x0000000652527981 */ /* 0x000ea2000c1e1500 */
[-C--:B------:R-:W-:Y:S01]  /*1ec0*/  IADD3 R230, P3, R231, R8.reuse, RZ ;  /* 0x00000008e7e67210 */ /* 0x080fe20007f7e0ff */
[----:B------:R-:W-:Y:S01]  /*1ed0*/  IMAD R225, R223, 0x4f, RZ ;  /* 0x0000004fdfe17824 */ /* 0x000fe200078e02ff */
[-C--:B------:R-:W-:Y:S01]  /*1ee0*/  IADD3 R232, P0, R233, R8.reuse, RZ ;  /* 0x00000008e9e87210 */ /* 0x080fe20007f1e0ff */
[----:B------:R-:W2:Y:S01]  /*1ef0*/  LDG.E.U16 R84, [R84.64] ;  /* 0x0000000654547981 */ /* 0x000ea2000c1e1500 */
[----:B------:R-:W-:Y:S01]  /*1f00*/  IADD3 R238, P4, R239, R8, RZ ;  /* 0x00000008efee7210 */ /* 0x000fe20007f9e0ff */
[C---:B------:R-:W-:Y:S02]  /*1f10*/  IMAD R227, R223.reuse, 0x57, RZ ;  /* 0x00000057dfe37824 */ /* 0x040fe400078e02ff */
[----:B------:R-:W2:Y:S01]  /*1f20*/  LDG.E.U16 R86, [R86.64] ;  /* 0x0000000656567981 */ /* 0x000ea2000c1e1500 */
[----:B------:R-:W-:-:S03]  /*1f30*/  IMAD R231, R223, 0x5f, RZ ;  /* 0x0000005fdfe77824 */ /* 0x000fc600078e02ff */
[----:B------:R-:W2:Y:S01]  /*1f40*/  LDG.E.U16 R88, [R88.64] ;  /* 0x0000000658587981 */ /* 0x000ea2000c1e1500 */
[----:B------:R-:W-:-:S03]  /*1f50*/  IMAD R233, R223, 0x67, RZ ;  /* 0x00000067dfe97824 */ /* 0x000fc600078e02ff */
[----:B------:R-:W2:Y:S01]  /*1f60*/  LDG.E.U16 R100, [R100.64] ;  /* 0x0000000664647981 */ /* 0x000ea2000c1e1500 */
[----:B-1----:R-:W-:-:S03]  /*1f70*/  IMAD R8, R223, 0x6f, RZ ;  /* 0x0000006fdf087824 */ /* 0x002fc600078e02ff */
[----:B------:R-:W2:Y:S01]  /*1f80*/  LDG.E.U16 R102, [R102.64] ;  /* 0x0000000666667981 */ /* 0x000ea2000c1e1500 */
[----:B------:R-:W-:-:S03]  /*1f90*/  IMAD R239, R223, 0x77, RZ ;  /* 0x00000077dfef7824 */ /* 0x000fc600078e02ff */
[----:B------:R-:W3:Y:S04]  /*1fa0*/  LDG.E.U16 R104, [R104.64] ;  /* 0x0000000668687981 */ /* 0x000ee8000c1e1500 */
[----:B------:R-:W4:Y:S04]  /*1fb0*/  LDG.E.U16 R106, [R106.64] ;  /* 0x000000066a6a7981 */ /* 0x000f28000c1e1500 */
[----:B------:R-:W4:Y:S04]  /*1fc0*/  LDG.E.U16 R116, [R116.64] ;  /* 0x0000000674747981 */ /* 0x000f28000c1e1500 */
[----:B------:R-:W4:Y:S04]  /*1fd0*/  LDG.E.U16 R118, [R118.64] ;  /* 0x0000000676767981 */ /* 0x000f28000c1e1500 */
[----:B------:R-:W4:Y:S04]  /*1fe0*/  LDG.E.U16 R120, [R120.64] ;  /* 0x0000000678787981 */ /* 0x000f28000c1e1500 */
[----:B------:R-:W4:Y:S04]  /*1ff0*/  LDG.E.U16 R122, [R122.64] ;  /* 0x000000067a7a7981 */ /* 0x000f28000c1e1500 */
[----:B------:R-:W5:Y:S04]  /*2000*/  LDG.E.U16 R124, [R124.64] ;  /* 0x000000067c7c7981 */ /* 0x000f68000c1e1500 */
[----:B------:R-:W5:Y:S04]  /*2010*/  LDG.E.U16 R126, [R126.64] ;  /* 0x000000067e7e7981 */ /* 0x000f68000c1e1500 */
[----:B------:R-:W5:Y:S04]  /*2020*/  LDG.E.U16 R128, [R128.64] ;  /* 0x0000000680807981 */ /* 0x000f68000c1e1500 */
[----:B------:R-:W5:Y:S04]  /*2030*/  LDG.E.U16 R130, [R130.64] ;  /* 0x0000000682827981 */ /* 0x000f68000c1e1500 */
[----:B------:R-:W5:Y:S01]  /*2040*/  LDG.E.U16 R108, [R108.64] ;  /* 0x000000066c6c7981 */ /* 0x000f62000c1e1500 */
[----:B------:R-:W-:-:S03]  /*2050*/  LEA.HI.X.SX32 R223, R237, R9, 0x1, P2 ;  /* 0x00000009eddf7211 */ /* 0x000fc600010f0eff */
        /* <DEDUP_REMOVED lines=12> */
[----:B------:R-:W5:Y:S04]  /*2120*/  LDG.E.U16 R144, [R144.64] ;  /* 0x0000000690907981 */ /* 0x000f68000c1e1500 */
        /* <DEDUP_REMOVED lines=54> */
[----:B------:R-:W5:Y:S01]  /*2490*/  LDG.E.U16 R186, [R186.64] ;  /* 0x00000006baba7981 */ /* 0x000f62000c1e1500 */
[----:B------:R-:W-:-:S04]  /*24a0*/  LOP3.LUT R252, R247, 0xff, RZ, 0xc0, !PT ;  /* 0x000000fff7fc7812 */ /* 0x000fc800078ec0ff */
[----:B------:R-:W-:-:S04]  /*24b0*/  SHF.L.U32 R9, R252, 0x1, RZ ;  /* 0x00000001fc097819 */ /* 0x000fc800000006ff */
[C---:B------:R-:W-:Y:S01]  /*24c0*/  LOP3.LUT R11, R9.reuse, 0x10, RZ, 0x3c, !PT ;  /* 0x00000010090b7812 */ /* 0x040fe200078e3cff */
[----:B--2---:R0:W-:Y:S04]  /*24d0*/  STS.U16 [R9+0x2000], R3 ;  /* 0x0020000309007388 */ /* 0x0041e80000000400 */
[----:B---3--:R-:W-:Y:S01]  /*24e0*/  STS.U16 [R9+0x1000], R4 ;  /* 0x0010000409007388 */ /* 0x008fe20000000400 */
[----:B0-----:R-:W-:-:S03]  /*24f0*/  LOP3.LUT R3, R9, 0x20, RZ, 0x3c, !PT ;  /* 0x0000002009037812 */ /* 0x001fc600078e3cff */
[----:B------:R-:W-:Y:S04]  /*2500*/  STS.U16 [R9], R2 ;  /* 0x0000000209007388 */ /* 0x000fe80000000400 */
[----:B------:R-:W-:Y:S04]  /*2510*/  STS.U16 [R9+0x4000], R248 ;  /* 0x004000f809007388 */ /* 0x000fe80000000400 */
[----:B------:R-:W-:Y:S04]  /*2520*/  STS.U16 [R9+0x8000], R246 ;  /* 0x008000f609007388 */ /* 0x000fe80000000400 */
[----:B----4-:R-:W-:Y:S04]  /*2530*/  STS.U16 [R9+0x9000], R245 ;  /* 0x009000f509007388 */ /* 0x010fe80000000400 */
[----:B------:R-:W-:Y:S04]  /*2540*/  STS.U16 [R9+0x5000], R243 ;  /* 0x005000f309007388 */ /* 0x000fe80000000400 */
        /* <DEDUP_REMOVED lines=25> */
[----:B------:R0:W-:Y:S04]  /*26e0*/  STS.U16 [R3+0x1400], R7 ;  /* 0x0014000703007388 */ /* 0x0001e80000000400 */
[----:B------:R-:W-:Y:S01]  /*26f0*/  STS.U16 [R3+0x2400], R64 ;  /* 0x0024004003007388 */ /* 0x000fe20000000400 */
[----:B0-----:R-:W-:-:S03]  /*2700*/  LOP3.LUT R7, R9, 0x30, RZ, 0x3c, !PT ;  /* 0x0000003009077812 */ /* 0x001fc600078e3cff */
        /* <DEDUP_REMOVED lines=14> */
[----:B------:R-:W-:Y:S04]  /*27f0*/  STS.U16 [R7+0x8600], R84 ;  /* 0x0086005407007388 */ /* 0x000fe80000000400 */
        /* <DEDUP_REMOVED lines=11> */
[----:B-----5:R-:W-:Y:S04]  /*28b0*/  STS.U16 [R7+0x4600], R124 ;  /* 0x0046007c07007388 */ /* 0x020fe80000000400 */
        /* <DEDUP_REMOVED lines=20> */
[----:B------:R0:W-:Y:S01]  /*2a00*/  STS.U16 [R3+0xf800], R154 ;  /* 0x00f8009a03007388 */ /* 0x0001e20000000400 */
[----:B------:R-:W-:-:S03]  /*2a10*/  SHF.L.U32 R0, R0, 0x8, RZ ;  /* 0x0000000800007819 */ /* 0x000fc600000006ff */
[----:B------:R1:W-:Y:S01]  /*2a20*/  STS.U16 [R7+0xa00], R5 ;  /* 0x000a000507007388 */ /* 0x0003e20000000400 */
[----:B0-----:R-:W-:-:S03]  /*2a30*/  LOP3.LUT R3, R9, 0x60, RZ, 0x3c, !PT ;  /* 0x0000006009037812 */ /* 0x001fc600078e3cff */
[----:B------:R-:W-:Y:S01]  /*2a40*/  STS.U16 [R7+0x1a00], R68 ;  /* 0x001a004407007388 */ /* 0x000fe20000000400 */
[----:B-1----:R-:W-:-:S03]  /*2a50*/  LOP3.LUT R5, R9, 0x70, RZ, 0x3c, !PT ;  /* 0x0000007009057812 */ /* 0x002fc600078e3cff */
[----:B------:R-:W-:Y:S01]  /*2a60*/  STS.U16 [R7+0x2a00], R92 ;  /* 0x002a005c07007388 */ /* 0x000fe20000000400 */
[----:B------:R-:W-:-:S03]  /*2a70*/  IADD3 R245, R0, 0x100, RZ ;  /* 0x0000010000f57810 */ /* 0x000fc60007ffe0ff */
        /* <DEDUP_REMOVED lines=42> */
[----:B------:R-:W-:Y:S01]  /*2d20*/  STS.U16 [R5+0xee00], R238 ;  /* 0x00ee00ee05007388 */ /* 0x000fe20000000400 */
[----:B------:R-:W-:-:S02]  /*2d30*/  ISETP.GE.AND P0, PT, R245, 0x1, PT ;  /* 0x00000001f500780c */ /* 0x000fc40003f06270 */
[C---:B------:R-:W-:Y:S01]  /*2d40*/  LOP3.LUT R246, R247.reuse, 0x3, RZ, 0xc0, !PT ;  /* 0x00000003f7f67812 */ /* 0x040fe200078ec0ff */
[----:B------:R-:W-:Y:S01]  /*2d50*/  STS.U16 [R5+0x1e00], R182 ;  /* 0x001e00b605007388 */ /* 0x000fe20000000400 */
[----:B0-----:R-:W-:Y:S01]  /*2d60*/  MOV R204, 0x3f800000 ;  /* 0x3f80000000cc7802 */ /* 0x001fe20000000f00 */
[----:B------:R-:W-:Y:S01]  /*2d70*/  CS2R R32, SRZ ;  /* 0x0000000000207805 */ /* 0x000fe2000001ff00 */
[----:B------:R-:W-:Y:S01]  /*2d80*/  MOV R9, 0xff800000 ;  /* 0xff80000000097802 */ /* 0x000fe20000000f00 */
[----:B------:R0:W-:Y:S01]  /*2d90*/  STS.U16 [R5+0xfe00], R186 ;  /* 0x00fe00ba05007388 */ /* 0x0001e20000000400 */
[----:B------:R-:W-:Y:S01]  /*2da0*/  MOV R12, 0xff800000 ;  /* 0xff800000000c7802 */ /* 0x000fe20000000f00 */
[----:B------:R-:W-:Y:S01]  /*2db0*/  CS2R R34, SRZ ;  /* 0x0000000000227805 */ /* 0x000fe2000001ff00 */
        /* <DEDUP_REMOVED lines=26> */
[----:B0-----:R-:W-:Y:S01]  /*2f60*/  CS2R R186, SRZ ;  /* 0x0000000000ba7805 */ /* 0x001fe2000001ff00 */
        /* <DEDUP_REMOVED lines=40> */
[----:B------:R-:W-:-:S02]  /*31f0*/  LOP3.LUT R251, R247, 0xe0, RZ, 0xc0, !PT ;  /* 0x000000e0f7fb7812 */ /* 0x000fc400078ec0ff */
[C---:B------:R-:W-:Y:S02]  /*3200*/  LOP3.LUT R250, R247.reuse, 0x1c, RZ, 0xc0, !PT ;  /* 0x0000001cf7fa7812 */ /* 0x040fe400078ec0ff */
[----:B------:R-:W-:Y:S02]  /*3210*/  SHF.L.U32 R249, R247, 0x1, RZ ;  /* 0x00000001f7f97819 */ /* 0x000fe400000006ff */
[----:B------:R-:W-:Y:S01]  /*3220*/  SHF.L.U32 R248, R246, 0x5, RZ ;  /* 0x00000005f6f87819 */ /* 0x000fe200000006ff */
[----:B------:R-:W-:Y:S05]  /*3230*/  @!P0 BRA `(.L_x_0) ;  /* 0x000029f000008947 */ /* 0x000fea0003800000 */
[----:B------:R-:W0:Y:S01]  /*3240*/  S2R R8, SR_CTAID.Y ;  /* 0x0000000000087919 */ /* 0x000e220000002600 */
[----:B------:R-:W-:Y:S01]  /*3250*/  SHF.R.U32.HI R5, RZ, 0x1, R251 ;  /* 0x00000001ff057819 */ /* 0x000fe200000116fb */
[----:B------:R-:W-:Y:S01]  /*3260*/  CS2R R32, SRZ ;  /* 0x0000000000207805 */ /* 0x000fe2000001ff00 */
[C---:B------:R-:W-:Y:S01]  /*3270*/  LOP3.LUT R3, R247.reuse, 0x7f, RZ, 0xc0, !PT ;  /* 0x0000007ff7037812 */ /* 0x040fe200078ec0ff */
[----:B------:R-:W-:Y:S01]  /*3280*/  CS2R R34, SRZ ;  /* 0x0000000000227805 */ /* 0x000fe2000001ff00 */
[----:B------:R-:W-:Y:S01]  /*3290*/  LOP3.LUT P0, RZ, R247, 0x80, RZ, 0xc0, !PT ;  /* 0x00000080f7ff7812 */ /* 0x000fe2000780c0ff */
[----:B------:R-:W-:Y:S01]  /*32a0*/  CS2R R36, SRZ ;  /* 0x0000000000247805 */ /* 0x000fe2000001ff00 */
[----:B------:R-:W-:Y:S01]  /*32b0*/  LEA.HI R5, R250, R5, RZ, 0x1e ;  /* 0x00000005fa057211 */ /* 0x000fe200078ff0ff */
[C---:B------:R-:W-:Y:S01]  /*32c0*/  IMAD R4, R3.reuse, c[0x0][0x1a8], RZ ;  /* 0x00006a0003047a24 */ /* 0x040fe200078e02ff */
[----:B------:R-:W-:Y:S01]  /*32d0*/  SHF.L.U32 R6, R3, 0x1, RZ ;  /* 0x0000000103067819 */ /* 0x000fe200000006ff */
[----:B------:R-:W-:Y:S01]  /*32e0*/  CS2R R38, SRZ ;  /* 0x0000000000267805 */ /* 0x000fe2000001ff00 */
[----:B------:R-:W-:Y:S01]  /*32f0*/  SEL R7, RZ, 0x110, !P0 ;  /* 0x00000110ff077807 */ /* 0x000fe20004000000 */
[----:B------:R-:W-:Y:S01]  /*3300*/  CS2R R40, SRZ ;  /* 0x0000000000287805 */ /* 0x000fe2000001ff00 */
[----:B------:R-:W-:Y:S01]  /*3310*/  IADD3 R5, R0, R5, RZ ;  /* 0x0000000500057210 */ /* 0x000fe20007ffe0ff */
[----:B------:R-:W-:Y:S01]  /*3320*/  CS2R R42, SRZ ;  /* 0x00000000002a7805 */ /* 0x000fe2000001ff00 */
[----:B------:R-:W-:Y:S01]  /*3330*/  LOP3.LUT R6, R7, R6, RZ, 0x3c, !PT ;  /* 0x0000000607067212 */ /* 0x000fe200078e3cff */
[----:B------:R-:W-:Y:S01]  /*3340*/  CS2R R44, SRZ ;  /* 0x00000000002c7805 */ /* 0x000fe2000001ff00 */
[C---:B------:R-:W-:Y:S01]  /*3350*/  LOP3.LUT R7, R247.reuse, 0xf, RZ, 0xc0, !PT ;  /* 0x0000000ff7077812 */ /* 0x040fe200078ec0ff */
[----:B------:R-:W-:Y:S01]  /*3360*/  CS2R R46, SRZ ;  /* 0x00000000002e7805 */ /* 0x000fe2000001ff00 */
[----:B------:R-:W-:Y:S01]  /*3370*/  LOP3.LUT R15, R247, 0x7, RZ, 0xc0, !PT ;  /* 0x00000007f70f7812 */ /* 0x000fe200078ec0ff */
[----:B------:R-:W-:Y:S01]  /*3380*/  CS2R R48, SRZ ;  /* 0x0000000000307805 */ /* 0x000fe2000001ff00 */
[----:B------:R-:W-:Y:S01]  /*3390*/  MOV R21, c[0x0][0x1a4] ;  /* 0x0000690000157a02 */ /* 0x000fe20000000f00 */
[----:B------:R-:W-:Y:S01]  /*33a0*/  IMAD R10, R7, c[0x0][0x1b4], RZ ;  /* 0x00006d00070a7a24 */ /* 0x000fe200078e02ff */
[----:B------:R-:W-:Y:S01]  /*33b0*/  MOV R23, c[0x0][0x1b8] ;  /* 0x00006e0000177a02 */ /* 0x000fe20000000f00 */
[C---:B0-----:R-:W-:Y:S01]  /*33c0*/  IMAD R0, R8.reuse, c[0x0][0x1a0], RZ ;  /* 0x0000680008007a24 */ /* 0x041fe200078e02ff */
[----:B------:R-:W-:Y:S01]  /*33d0*/  MOV R204, 0x3f800000 ;  /* 0x3f80000000cc7802 */ /* 0x000fe20000000f00 */
[----:B------:R-:W-:Y:S01]  /*33e0*/  IMAD R2, R8, c[0x0][0x1b0], RZ ;  /* 0x00006c0008027a24 */ /* 0x000fe200078e02ff */
[----:B------:R-:W-:Y:S01]  /*33f0*/  LOP3.LUT R8, R249, 0x10, RZ, 0xc0, !PT ;  /* 0x00000010f9087812 */ /* 0x000fe200078ec0ff */
[----:B------:R-:W-:Y:S01]  /*3400*/  IMAD.HI R7, R4, 0x2, RZ ;  /* 0x0000000204077827 */ /* 0x000fe200078e02ff */
[----:B------:R-:W-:Y:S01]  /*3410*/  SHF.L.U32 R3, R0, 0x1, RZ ;  /* 0x0000000100037819 */ /* 0x000fe200000006ff */
[----:B------:R-:W-:Y:S01]  /*3420*/  CS2R R50, SRZ ;  /* 0x0000000000327805 */ /* 0x000fe2000001ff00 */
[----:B------:R-:W-:Y:S01]  /*3430*/  LOP3.LUT R14, R8, 0xe0, R247, 0xf8, !PT ;  /* 0x000000e0080e7812 */ /* 0x000fe200078ef8f7 */
[----:B------:R-:W-:Y:S01]  /*3440*/  IMAD.HI R0, R0, 0x2, RZ ;  /* 0x0000000200007827 */ /* 0x000fe200078e02ff */
[----:B------:R-:W-:Y:S01]  /*3450*/  SHF.L.U32 R8, R4, 0x1, RZ ;  /* 0x0000000104087819 */ /* 0x000fe200000006ff */
[----:B------:R-:W-:Y:S01]  /*3460*/  CS2R R52, SRZ ;  /* 0x0000000000347805 */ /* 0x000fe2000001ff00 */
[----:B------:R-:W-:Y:S01]  /*3470*/  SHF.L.U32 R9, R2, 0x1, RZ ;  /* 0x0000000102097819 */ /* 0x000fe200000006ff */
[----:B------:R-:W-:Y:S01]  /*3480*/  IMAD R11, R15, 0x210, RZ ;  /* 0x000002100f0b7824 */ /* 0x000fe200078e02ff */
[----:B------:R-:W-:Y:S01]  /*3490*/  IADD3 R223, P0, P1, R8, c[0x0][0x168], R3 ;  /* 0x00005a0008df7a10 */ /* 0x000fe2000791e003 */
[----:B------:R-:W-:Y:S01]  /*34a0*/  CS2R R54, SRZ ;  /* 0x0000000000367805 */ /* 0x000fe2000001ff00 */
[--C-:B------:R-:W-:Y:S01]  /*34b0*/  SHF.R.U32.HI R3, RZ, 0x7, R247.reuse ;  /* 0x00000007ff037819 */ /* 0x100fe200000116f7 */
[----:B------:R-:W-:Y:S01]  /*34c0*/  CS2R R56, SRZ ;  /* 0x0000000000387805 */ /* 0x000fe2000001ff00 */
[----:B------:R-:W-:Y:S01]  /*34d0*/  IADD3.X R19, R7, c[0x0][0x16c], R0, P0, P1 ;  /* 0x00005b0007137a10 */ /* 0x000fe200007e2400 */
[----:B------:R-:W-:Y:S01]  /*34e0*/  CS2R R58, SRZ ;  /* 0x00000000003a7805 */ /* 0x000fe2000001ff00 */
[----:B------:R-:W-:Y:S01]  /*34f0*/  SGXT.U32 R0, R3, 0x1 ;  /* 0x000000010300781a */ /* 0x000fe20000000000 */
[----:B------:R-:W-:Y:S01]  /*3500*/  IMAD.HI R3, R2, 0x2, RZ ;  /* 0x0000000202037827 */ /* 0x000fe200078e02ff */
[C---:B------:R-:W-:Y:S01]  /*3510*/  SHF.L.U32 R12, R10.reuse, 0x1, RZ ;  /* 0x000000010a0c7819 */ /* 0x040fe200000006ff */
[----:B------:R-:W-:Y:S01]  /*3520*/  CS2R R60, SRZ ;  /* 0x00000000003c7805 */ /* 0x000fe2000001ff00 */
[----:B------:R-:W-:Y:S01]  /*3530*/  SHF.R.U32.HI R4, RZ, 0x4, R247 ;  /* 0x00000004ff047819 */ /* 0x000fe200000116f7 */
[----:B------:R-:W-:Y:S01]  /*3540*/  IMAD.HI R10, R10, 0x2, RZ ;  /* 0x000000020a0a7827 */ /* 0x000fe200078e02ff */
[----:B------:R-:W-:Y:S01]  /*3550*/  IADD3 R207, P2, P3, R12, c[0x0][0x170], R9 ;  /* 0x00005c000ccf7a10 */ /* 0x000fe20007b5e009 */
[----:B------:R-:W-:Y:S01]  /*3560*/  CS2R R62, SRZ ;  /* 0x00000000003e7805 */ /* 0x000fe2000001ff00 */
[----:B------:R-:W-:Y:S01]  /*3570*/  SHF.R.S32.HI R7, RZ, 0x2, R247 ;  /* 0x00000002ff077819 */ /* 0x000fe200000114f7 */
[----:B------:R-:W-:Y:S01]  /*3580*/  IMAD R2, R0, c[0x0][0x1a4], RZ ;  /* 0x0000690000027a24 */ /* 0x000fe200078e02ff */
[----:B------:R-:W-:Y:S01]  /*3590*/  SGXT.U32 R0, R4, 0x4 ;  /* 0x000000040400781a */ /* 0x000fe20000000000 */
[----:B------:R-:W-:Y:S01]  /*35a0*/  CS2R R64, SRZ ;  /* 0x0000000000407805 */ /* 0x000fe2000001ff00 */
[----:B------:R-:W-:Y:S01]  /*35b0*/  SGXT R7, R7, 0x1 ;  /* 0x000000010707781a */ /* 0x000fe20000000200 */
[----:B------:R-:W-:Y:S01]  /*35c0*/  CS2R R66, SRZ ;  /* 0x0000000000427805 */ /* 0x000fe2000001ff00 */
[----:B------:R-:W-:Y:S01]  /*35d0*/  IADD3.X R17, R10, c[0x0][0x174], R3, P2, P3 ;  /* 0x00005d000a117a10 */ /* 0x000fe200017e6403 */
[----:B------:R-:W-:Y:S01]  /*35e0*/  IMAD R10, R0, c[0x0][0x1b8], RZ ;  /* 0x00006e00000a7a24 */ /* 0x000fe200078e02ff */
[C---:B------:R-:W-:Y:S01]  /*35f0*/  LEA R3, R21.reuse, R2, 0x1 ;  /* 0x0000000215037211 */ /* 0x040fe200078e08ff */
[----:B------:R-:W-:Y:S01]  /*3600*/  CS2R R28, SRZ ;  /* 0x00000000001c7805 */ /* 0x000fe2000001ff00 */
[----:B------:R-:W-:Y:S01]  /*3610*/  LOP3.LUT R4, R248, 0x90, R7, 0xf8, !PT ;  /* 0x00000090f8047812 */ /* 0x000fe200078ef807 */
[----:B------:R-:W-:Y:S01]  /*3620*/  CS2R R30, SRZ ;  /* 0x00000000001e7805 */ /* 0x000fe2000001ff00 */
[----:B------:R-:W-:Y:S01]  /*3630*/  LEA R0, R21, R3, 0x1 ;  /* 0x0000000315007211 */ /* 0x000fe200078e08ff */
[----:B------:R-:W-:Y:S01]  /*3640*/  CS2R R24, SRZ ;  /* 0x0000000000187805 */ /* 0x000fe2000001ff00 */
[----:B------:R-:W-:Y:S01]  /*3650*/  LOP3.LUT R11, R11, R14, RZ, 0x3c, !PT ;  /* 0x0000000e0b0b7212 */ /* 0x000fe200078e3cff */
[----:B------:R-:W-:Y:S01]  /*3660*/  CS2R R26, SRZ ;  /* 0x00000000001a7805 */ /* 0x000fe2000001ff00 */
[----:B------:R-:W-:Y:S01]  /*3670*/  LOP3.LUT R8, R247, 0x10, RZ, 0xc0, !PT ;  /* 0x00000010f7087812 */ /* 0x000fe200078ec0ff */
[----:B------:R-:W-:Y:S01]  /*3680*/  CS2R R184, SRZ ;  /* 0x0000000000b87805 */ /* 0x000fe2000001ff00 */
[----:B------:R-:W-:Y:S01]  /*3690*/  LOP3.LUT R9, R4, 0x10, R249, 0x78, !PT ;  /* 0x0000001004097812 */ /* 0x000fe200078e78f9 */
[----:B------:R-:W-:Y:S01]  /*36a0*/  CS2R R186, SRZ ;  /* 0x0000000000ba7805 */ /* 0x000fe2000001ff00 */
[C---:B------:R-:W-:Y:S01]  /*36b0*/  LEA R4, R21.reuse, R0, 0x1 ;  /* 0x0000000015047211 */ /* 0x040fe200078e08ff */
[----:B------:R-:W-:Y:S01]  /*36c0*/  CS2R R180, SRZ ;  /* 0x0000000000b47805 */ /* 0x000fe2000001ff00 */
[C---:B------:R-:W-:Y:S01]  /*36d0*/  LEA R7, R8.reuse, R11, 0x8 ;  /* 0x0000000b08077211 */ /* 0x040fe200078e40ff */
[----:B------:R-:W-:Y:S01]  /*36e0*/  CS2R R182, SRZ ;  /* 0x0000000000b67805 */ /* 0x000fe2000001ff00 */
[----:B------:R-:W-:Y:S01]  /*36f0*/  LEA R8, R8, R9, 0x4 ;  /* 0x0000000908087211 */ /* 0x000fe200078e20ff */
[----:B------:R-:W-:Y:S01]  /*3700*/  CS2R R72, SRZ ;  /* 0x0000000000487805 */ /* 0x000fe2000001ff00 */
[CC--:B------:R-:W-:Y:S01]  /*3710*/  LEA R236, P1, R2.reuse, R223.reuse, 0x1 ;  /* 0x000000df02ec7211 */ /* 0x0c0fe200078208ff */
[----:B------:R-:W-:Y:S01]  /*3720*/  CS2R R74, SRZ ;  /* 0x00000000004a7805 */ /* 0x000fe2000001ff00 */
[----:B------:R-:W-:Y:S01]  /*3730*/  LEA R9, R21, R4, 0x1 ;  /* 0x0000000415097211 */ /* 0x000fe200078e08ff */
[----:B------:R-:W-:Y:S01]  /*3740*/  CS2R R76, SRZ ;  /* 0x00000000004c7805 */ /* 0x000fe2000001ff00 */
[----:B------:R-:W-:Y:S01]  /*3750*/  LEA R234, P2, R3, R223, 0x1 ;  /* 0x000000df03ea7211 */ /* 0x000fe200078408ff */
[----:B------:R-:W-:Y:S01]  /*3760*/  CS2R R78, SRZ ;  /* 0x00000000004e7805 */ /* 0x000fe2000001ff00 */
[----:B------:R-:W-:Y:S01]  /*3770*/  LEA.HI.X.SX32 R237, R2, R19, 0x1, P1 ;  /* 0x0000001302ed7211 */ /* 0x000fe200008f0eff */
[----:B------:R-:W-:Y:S01]  /*3780*/  CS2R R80, SRZ ;  /* 0x0000000000507805 */ /* 0x000fe2000001ff00 */
[----:B------:R-:W-:Y:S01]  /*3790*/  LEA R2, R21, R9, 0x1 ;  /* 0x0000000915027211 */ /* 0x000fe200078e08ff */
[----:B------:R-:W-:Y:S01]  /*37a0*/  CS2R R82, SRZ ;  /* 0x0000000000527805 */ /* 0x000fe2000001ff00 */
[----:B------:R-:W-:Y:S01]  /*37b0*/  LEA R11, R23, R10, 0x4 ;  /* 0x0000000a170b7211 */ /* 0x000fe200078e20ff */
[----:B------:R-:W-:Y:S01]  /*37c0*/  CS2R R88, SRZ ;  /* 0x0000000000587805 */ /* 0x000fe2000001ff00 */
[----:B------:R-:W-:Y:S01]  /*37d0*/  LEA.HI.X.SX32 R235, R3, R19, 0x1, P2 ;  /* 0x0000001303eb7211 */ /* 0x000fe200010f0eff */
[----:B------:R-:W-:Y:S01]  /*37e0*/  CS2R R90, SRZ ;  /* 0x00000000005a7805 */ /* 0x000fe2000001ff00 */
[C---:B------:R-:W-:Y:S01]  /*37f0*/  LEA R232, P1, R0.reuse, R223, 0x1 ;  /* 0x000000df00e87211 */ /* 0x040fe200078208ff */
[----:B------:R-:W-:Y:S01]  /*3800*/  CS2R R92, SRZ ;  /* 0x00000000005c7805 */ /* 0x000fe2000001ff00 */
[----:B------:R-:W-:Y:S01]  /*3810*/  LEA R3, R21, R2, 0x1 ;  /* 0x0000000215037211 */ /* 0x000fe200078e08ff */
[----:B------:R-:W-:Y:S01]  /*3820*/  CS2R R94, SRZ ;  /* 0x00000000005e7805 */ /* 0x000fe2000001ff00 */
[----:B------:R-:W-:Y:S01]  /*3830*/  LEA R12, R23, R11, 0x4 ;  /* 0x0000000b170c7211 */ /* 0x000fe200078e20ff */
[----:B------:R-:W-:Y:S01]  /*3840*/  CS2R R84, SRZ ;  /* 0x0000000000547805 */ /* 0x000fe2000001ff00 */
[----:B------:R-:W-:Y:S01]  /*3850*/  LEA.HI.X.SX32 R233, R0, R19, 0x1, P1 ;  /* 0x0000001300e97211 */ /* 0x000fe200008f0eff */
[----:B------:R-:W-:Y:S01]  /*3860*/  CS2R R86, SRZ ;  /* 0x0000000000567805 */ /* 0x000fe2000001ff00 */
[----:B------:R-:W-:Y:S01]  /*3870*/  LEA R0, R21, R3, 0x1 ;  /* 0x0000000315007211 */ /* 0x000fe200078e08ff */
[----:B------:R-:W-:Y:S01]  /*3880*/  CS2R R96, SRZ ;  /* 0x0000000000607805 */ /* 0x000fe2000001ff00 */
[C---:B------:R-:W-:Y:S01]  /*3890*/  LEA R13, R23.reuse, R12, 0x4 ;  /* 0x0000000c170d7211 */ /* 0x040fe200078e20ff */
[----:B------:R-:W-:Y:S01]  /*38a0*/  CS2R R98, SRZ ;  /* 0x0000000000627805 */ /* 0x000fe2000001ff00 */
[-C--:B------:R-:W-:Y:S01]  /*38b0*/  LEA R230, P2, R4, R223.reuse, 0x1 ;  /* 0x000000df04e67211 */ /* 0x080fe200078408ff */
[----:B------:R-:W-:Y:S01]  /*38c0*/  CS2R R100, SRZ ;  /* 0x0000000000647805 */ /* 0x000fe2000001ff00 */
[----:B------:R-:W-:Y:S01]  /*38d0*/  LEA R222, P4, R0, R223, 0x1 ;  /* 0x000000df00de7211 */ /* 0x000fe200078808ff */
[----:B------:R-:W-:Y:S01]  /*38e0*/  CS2R R102, SRZ ;  /* 0x0000000000667805 */ /* 0x000fe2000001ff00 */
[----:B------:R-:W-:Y:S01]  /*38f0*/  LEA R14, R23, R13, 0x4 ;  /* 0x0000000d170e7211 */ /* 0x000fe200078e20ff */
[----:B------:R-:W-:Y:S01]  /*3900*/  CS2R R104, SRZ ;  /* 0x0000000000687805 */ /* 0x000fe2000001ff00 */
[----:B------:R-:W-:Y:S01]  /*3910*/  LEA.HI.X.SX32 R231, R4, R19, 0x1, P2 ;  /* 0x0000001304e77211 */ /* 0x000fe200010f0eff */
[----:B------:R-:W-:Y:S01]  /*3920*/  IMAD R4, R15, 0x110, RZ ;  /* 0x000001100f047824 */ /* 0x000fe200078e02ff */
[-C--:B------:R-:W-:Y:S01]  /*3930*/  LEA R228, P1, R9, R223.reuse, 0x1 ;  /* 0x000000df09e47211 */ /* 0x080fe200078208ff */
[----:B------:R-:W-:Y:S01]  /*3940*/  CS2R R106, SRZ ;  /* 0x00000000006a7805 */ /* 0x000fe2000001ff00 */
[-C--:B------:R-:W-:Y:S01]  /*3950*/  LEA R226, P2, R2, R223.reuse, 0x1 ;  /* 0x000000df02e27211 */ /* 0x080fe200078408ff */
[----:B------:R-:W-:Y:S01]  /*3960*/  CS2R R108, SRZ ;  /* 0x00000000006c7805 */ /* 0x000fe2000001ff00 */
[----:B------:R-:W-:Y:S01]  /*3970*/  LEA R224, P3, R3, R223, 0x1 ;  /* 0x000000df03e07211 */ /* 0x000fe200078608ff */
[----:B------:R-:W-:Y:S01]  /*3980*/  CS2R R110, SRZ ;  /* 0x00000000006e7805 */ /* 0x000fe2000001ff00 */
[----:B------:R-:W-:Y:S01]  /*3990*/  LEA.HI.X.SX32 R223, R0, R19, 0x1, P4 ;  /* 0x0000001300df7211 */ /* 0x000fe200020f0eff */
[----:B------:R-:W-:Y:S01]  /*39a0*/  CS2R R112, SRZ ;  /* 0x0000000000707805 */ /* 0x000fe2000001ff00 */
[----:B------:R-:W-:Y:S01]  /*39b0*/  LEA R0, R23, R14, 0x4 ;  /* 0x0000000e17007211 */ /* 0x000fe200078e20ff */
[----:B------:R-:W-:Y:S01]  /*39c0*/  CS2R R114, SRZ ;  /* 0x0000000000727805 */ /* 0x000fe2000001ff00 */
[----:B------:R-:W-:Y:S01]  /*39d0*/  LEA R220, P0, R10, R207, 0x1 ;  /* 0x000000cf0adc7211 */ /* 0x000fe200078008ff */
[----:B------:R-:W-:Y:S01]  /*39e0*/  CS2R R116, SRZ ;  /* 0x0000000000747805 */ /* 0x000fe2000001ff00 */
[-C--:B------:R-:W-:Y:S01]  /*39f0*/  LEA.HI.X.SX32 R227, R2, R19.reuse, 0x1, P2 ;  /* 0x0000001302e37211 */ /* 0x080fe200010f0eff */
[----:B------:R-:W-:Y:S01]  /*3a00*/  CS2R R118, SRZ ;  /* 0x0000000000767805 */ /* 0x000fe2000001ff00 */
[-C--:B------:R-:W-:Y:S01]  /*3a10*/  LEA.HI.X.SX32 R229, R9, R19.reuse, 0x1, P1 ;  /* 0x0000001309e57211 */ /* 0x080fe200008f0eff */
[----:B------:R-:W-:Y:S01]  /*3a20*/  CS2R R120, SRZ ;  /* 0x0000000000787805 */ /* 0x000fe2000001ff00 */
[----:B------:R-:W-:Y:S01]  /*3a30*/  LEA R2, R23, R0, 0x4 ;  /* 0x0000000017027211 */ /* 0x000fe200078e20ff */
[----:B------:R-:W-:Y:S01]  /*3a40*/  CS2R R122, SRZ ;  /* 0x00000000007a7805 */ /* 0x000fe2000001ff00 */
[----:B------:R-:W-:Y:S01]  /*3a50*/  SHF.R.S32.HI R9, RZ, 0x6, R247 ;  /* 0x00000006ff097819 */ /* 0x000fe200000114f7 */
[----:B------:R-:W-:Y:S01]  /*3a60*/  CS2R R124, SRZ ;  /* 0x00000000007c7805 */ /* 0x000fe2000001ff00 */
[----:B------:R-:W-:Y:S01]  /*3a70*/  LEA.HI.X.SX32 R225, R3, R19, 0x1, P3 ;  /* 0x0000001303e17211 */ /* 0x000fe200018f0eff */
[----:B------:R-:W-:Y:S01]  /*3a80*/  CS2R R126, SRZ ;  /* 0x00000000007e7805 */ /* 0x000fe2000001ff00 */
[----:B------:R-:W-:Y:S01]  /*3a90*/  LEA R218, P1, R11, R207, 0x1 ;  /* 0x000000cf0bda7211 */ /* 0x000fe200078208ff */
[----:B------:R-:W-:Y:S01]  /*3aa0*/  CS2R R128, SRZ ;  /* 0x0000000000807805 */ /* 0x000fe2000001ff00 */
[----:B------:R-:W-:Y:S01]  /*3ab0*/  LEA.HI.X.SX32 R221, R10, R17, 0x1, P0 ;  /* 0x000000110add7211 */ /* 0x000fe200000f0eff */
[----:B------:R-:W-:Y:S01]  /*3ac0*/  CS2R R130, SRZ ;  /* 0x0000000000827805 */ /* 0x000fe2000001ff00 */
[-C--:B------:R-:W-:Y:S01]  /*3ad0*/  LEA R214, P2, R13, R207.reuse, 0x1 ;  /* 0x000000cf0dd67211 */ /* 0x080fe200078408ff */
[----:B------:R-:W-:Y:S01]  /*3ae0*/  CS2R R136, SRZ ;  /* 0x0000000000887805 */ /* 0x000fe2000001ff00 */
[C---:B------:R-:W-:Y:S01]  /*3af0*/  LEA R216, P0, R12.reuse, R207, 0x1 ;  /* 0x000000cf0cd87211 */ /* 0x040fe200078008ff */
[----:B------:R-:W-:Y:S01]  /*3b00*/  CS2R R138, SRZ ;  /* 0x00000000008a7805 */ /* 0x000fe2000001ff00 */
[----:B------:R-:W-:Y:S01]  /*3b10*/  LEA R3, R23, R2, 0x4 ;  /* 0x0000000217037211 */ /* 0x000fe200078e20ff */
[----:B------:R-:W-:Y:S01]  /*3b20*/  CS2R R140, SRZ ;  /* 0x00000000008c7805 */ /* 0x000fe2000001ff00 */
[----:B------:R-:W-:Y:S01]  /*3b30*/  SGXT R9, R9, 0x1 ;  /* 0x000000010909781a */ /* 0x000fe20000000200 */
[----:B------:R-:W-:Y:S01]  /*3b40*/  CS2R R142, SRZ ;  /* 0x00000000008e7805 */ /* 0x000fe2000001ff00 */
[-C--:B------:R-:W-:Y:S01]  /*3b50*/  LEA.HI.X.SX32 R219, R11, R17.reuse, 0x1, P1 ;  /* 0x000000110bdb7211 */ /* 0x080fe200008f0eff */
[----:B------:R-:W-:Y:S01]  /*3b60*/  CS2R R144, SRZ ;  /* 0x0000000000907805 */ /* 0x000fe2000001ff00 */
[-C--:B------:R-:W-:Y:S01]  /*3b70*/  LEA.HI.X.SX32 R215, R13, R17.reuse, 0x1, P2 ;  /* 0x000000110dd77211 */ /* 0x080fe200010f0eff */
[----:B------:R-:W-:Y:S01]  /*3b80*/  CS2R R10, SRZ ;  /* 0x00000000000a7805 */ /* 0x000fe2000001ff00 */
[----:B------:R-:W-:Y:S01]  /*3b90*/  LEA.HI.X.SX32 R217, R12, R17, 0x1, P0 ;  /* 0x000000110cd97211 */ /* 0x000fe200000f0eff */
[----:B------:R-:W-:Y:S01]  /*3ba0*/  CS2R R146, SRZ ;  /* 0x0000000000927805 */ /* 0x000fe2000001ff00 */
[-C--:B------:R-:W-:Y:S01]  /*3bb0*/  LEA R210, P1, R0, R207.reuse, 0x1 ;  /* 0x000000cf00d27211 */ /* 0x080fe200078208ff */
[----:B------:R-:W-:Y:S01]  /*3bc0*/  CS2R R148, SRZ ;  /* 0x0000000000947805 */ /* 0x000fe2000001ff00 */
[-C--:B------:R-:W-:Y:S01]  /*3bd0*/  LEA R208, P2, R2, R207.reuse, 0x1 ;  /* 0x000000cf02d07211 */ /* 0x080fe200078408ff */
[----:B------:R-:W-:Y:S01]  /*3be0*/  CS2R R150, SRZ ;  /* 0x0000000000967805 */ /* 0x000fe2000001ff00 */
[-C--:B------:R-:W-:Y:S01]  /*3bf0*/  LEA R206, P3, R3, R207.reuse, 0x1 ;  /* 0x000000cf03ce7211 */ /* 0x080fe200078608ff */
[----:B------:R-:W-:Y:S01]  /*3c00*/  UMOV UR4, URZ ;  /* 0x0000003f00047c82 */ /* 0x000fe20008000000 */
[----:B------:R-:W-:Y:S01]  /*3c10*/  LEA R212, P0, R14, R207, 0x1 ;  /* 0x000000cf0ed47211 */ /* 0x000fe200078008ff */
[----:B------:R-:W-:Y:S01]  /*3c20*/  UMOV UR5, URZ ;  /* 0x0000003f00057c82 */ /* 0x000fe20008000000 */
[----:B------:R-:W-:-:S02]  /*3c30*/  LOP3.LUT R16, R9, 0x90, RZ, 0xc0, !PT ;  /* 0x0000009009107812 */ /* 0x000fc400078ec0ff */
[----:B------:R-:W-:Y:S02]  /*3c40*/  LOP3.LUT R15, R4, 0x30, R249, 0x78, !PT ;  /* 0x00000030040f7812 */ /* 0x000fe400078e78f9 */
[-C--:B------:R-:W-:Y:S02]  /*3c50*/  LEA.HI.X.SX32 R211, R0, R17.reuse, 0x1, P1 ;  /* 0x0000001100d37211 */ /* 0x080fe400008f0eff */
[-C--:B------:R-:W-:Y:S02]  /*3c60*/  LEA.HI.X.SX32 R209, R2, R17.reuse, 0x1, P2 ;  /* 0x0000001102d17211 */ /* 0x080fe400010f0eff */
[-C--:B------:R-:W-:Y:S02]  /*3c70*/  LEA.HI.X.SX32 R207, R3, R17.reuse, 0x1, P3 ;  /* 0x0000001103cf7211 */ /* 0x080fe400018f0eff */
[----:B------:R-:W-:Y:S02]  /*3c80*/  LEA.HI.X.SX32 R213, R14, R17, 0x1, P0 ;  /* 0x000000110ed57211 */ /* 0x000fe400000f0eff */
[----:B------:R-:W-:-:S02]  /*3c90*/  MOV R2, 0xff800000 ;  /* 0xff80000000027802 */ /* 0x000fc40000000f00 */
[----:B------:R-:W-:Y:S02]  /*3ca0*/  MOV R199, 0x3f800000 ;  /* 0x3f80000000c77802 */ /* 0x000fe40000000f00 */
[----:B------:R-:W-:Y:S02]  /*3cb0*/  MOV R198, 0x3f800000 ;  /* 0x3f80000000c67802 */ /* 0x000fe40000000f00 */
[----:B------:R-:W-:Y:S02]  /*3cc0*/  MOV R197, 0x3f800000 ;  /* 0x3f80000000c57802 */ /* 0x000fe40000000f00 */
[----:B------:R-:W-:Y:S02]  /*3cd0*/  MOV R0, 0xff800000 ;  /* 0xff80000000007802 */ /* 0x000fe40000000f00 */
[----:B------:R-:W-:Y:S02]  /*3ce0*/  MOV R23, 0xff800000 ;  /* 0xff80000000177802 */ /* 0x000fe40000000f00 */
[----:B------:R-:W-:-:S02]  /*3cf0*/  MOV R3, 0xff800000 ;  /* 0xff80000000037802 */ /* 0x000fc40000000f00 */
[----:B------:R-:W-:Y:S02]  /*3d00*/  LOP3.LUT R16, R16, 0x17e, R249, 0x78, !PT ;  /* 0x0000017e10107812 */ /* 0x000fe400078e78f9 */
[C---:B------:R-:W-:Y:S02]  /*3d10*/  IADD3 R239, R5.reuse, 0x88, RZ ;  /* 0x0000008805ef7810 */ /* 0x040fe40007ffe0ff */
[C---:B------:R-:W-:Y:S02]  /*3d20*/  IADD3 R238, R5.reuse, 0x80, RZ ;  /* 0x0000008005ee7810 */ /* 0x040fe40007ffe0ff */
[----:B------:R-:W-:Y:S02]  /*3d30*/  IADD3 R240, R5, 0x8, RZ ;  /* 0x0000000805f07810 */ /* 0x000fe40007ffe0ff */
[C---:B------:R-:W-:Y:S02]  /*3d40*/  LOP3.LUT R243, R6.reuse, 0x20, RZ, 0x3c, !PT ;  /* 0x0000002006f37812 */ /* 0x040fe400078e3cff */
[----:B------:R-:W-:-:S02]  /*3d50*/  LOP3.LUT R242, R6, 0x40, RZ, 0x3c, !PT ;  /* 0x0000004006f27812 */ /* 0x000fc400078e3cff */
[----:B------:R-:W-:Y:S02]  /*3d60*/  LOP3.LUT R241, R6, 0x60, RZ, 0x3c, !PT ;  /* 0x0000006006f17812 */ /* 0x000fe400078e3cff */
[----:B------:R-:W-:Y:S02]  /*3d70*/  LOP3.LUT R205, R15, 0x40, RZ, 0x3c, !PT ;  /* 0x000000400fcd7812 */ /* 0x000fe400078e3cff */
.L_x_1:
[----:B------:R-:W-:-:S04]  /*3d80*/  IMAD.WIDE R12, R11, 0x2, R236 ;  /* 0x000000020b0c7825 */ /* 0x000fc800078e02ec */
[C---:B------:R-:W-:Y:S02]  /*3d90*/  IMAD.WIDE R70, R11.reuse, 0x2, R228 ;  /* 0x000000020b467825 */ /* 0x040fe400078e02e4 */
[----:B------:R0:W2:Y:S02]  /*3da0*/  LDG.E.U16 R13, [R12.64] ;  /* 0x000000060c0d7981 */ /* 0x0000a4000c1e1500 */
[C---:B------:R-:W-:Y:S02]  /*3db0*/  IMAD.WIDE R18, R11.reuse, 0x2, R234 ;  /* 0x000000020b127825 */ /* 0x040fe400078e02ea */
[----:B------:R-:W3:Y:S02]  /*3dc0*/  LDG.E.U16 R71, [R70.64] ;  /* 0x0000000646477981 */ /* 0x000ee4000c1e1500 */
[C---:B------:R-:W-:Y:S02]  /*3dd0*/  IMAD.WIDE R132, R11.reuse, 0x2, R226 ;  /* 0x000000020b847825 */ /* 0x040fe400078e02e2 */
[----:B------:R-:W4:Y:S02]  /*3de0*/  LDG.E.U16 R18, [R18.64] ;  /* 0x0000000612127981 */ /* 0x000f24000c1e1500 */
[----:B------:R-:W-:-:S02]  /*3df0*/  IMAD.WIDE R20, R11, 0x2, R232 ;  /* 0x000000020b147825 */ /* 0x000fc400078e02e8 */
[----:B------:R-:W5:Y:S02]  /*3e00*/  LDG.E.U16 R132, [R132.64] ;  /* 0x0000000684847981 */ /* 0x000f64000c1e1500 */
[C---:B------:R-:W-:Y:S02]  /*3e10*/  IMAD.WIDE R134, R11.reuse, 0x2, R224 ;  /* 0x000000020b867825 */ /* 0x040fe400078e02e0 */
[----:B------:R-:W5:Y:S02]  /*3e20*/  LDG.E.U16 R21, [R20.64] ;  /* 0x0000000614157981 */ /* 0x000f64000c1e1500 */
[C---:B------:R-:W-:Y:S02]  /*3e30*/  IMAD.WIDE R68, R11.reuse, 0x2, R230 ;  /* 0x000000020b447825 */ /* 0x040fe400078e02e6 */
[----:B------:R-:W5:Y:S02]  /*3e40*/  LDG.E.U16 R9, [R134.64] ;  /* 0x0000000686097981 */ /* 0x000f64000c1e1500 */
[----:B------:R-:W-:-:S02]  /*3e50*/  IMAD.WIDE R152, R11, 0x2, R222 ;  /* 0x000000020b987825 */ /* 0x000fc400078e02de */
[----:B------:R-:W5:Y:S04]  /*3e60*/  LDG.E.U16 R4, [R68.64] ;  /* 0x0000000644047981 */ /* 0x000f68000c1e1500 */
[----:B0-----:R-:W5:Y:S04]  /*3e70*/  LDG.E.U16 R12, [R152.64] ;  /* 0x00000006980c7981 */ /* 0x001f68000c1e1500 */
[----:B------:R-:W-:Y:S06]  /*3e80*/  BAR.SYNC.DEFER_BLOCKING 0x0 ;  /* 0x0000000000007b1d */ /* 0x000fec0000010000 */
[----:B--2---:R-:W-:Y:S04]  /*3e90*/  STS.U16 [R6+0x10000], R13 ;  /* 0x0100000d06007388 */ /* 0x004fe80000000400 */
[----:B---3--:R-:W-:Y:S04]  /*3ea0*/  STS.U16 [R6+0x10800], R71 ;  /* 0x0108004706007388 */ /* 0x008fe80000000400 */
[----:B----4-:R-:W-:Y:S04]  /*3eb0*/  STS.U16 [R243+0x10200], R18 ;  /* 0x01020012f3007388 */ /* 0x010fe80000000400 */
[----:B-----5:R-:W-:Y:S04]  /*3ec0*/  STS.U16 [R243+0x10a00], R132 ;  /* 0x010a0084f3007388 */ /* 0x020fe80000000400 */
[----:B------:R-:W-:Y:S04]  /*3ed0*/  STS.U16 [R242+0x10400], R21 ;  /* 0x01040015f2007388 */ /* 0x000fe80000000400 */
[----:B------:R-:W-:Y:S04]  /*3ee0*/  STS.U16 [R242+0x10c00], R9 ;  /* 0x010c0009f2007388 */ /* 0x000fe80000000400 */
[----:B------:R-:W-:Y:S04]  /*3ef0*/  STS.U16 [R241+0x10600], R4 ;  /* 0x01060004f1007388 */ /* 0x000fe80000000400 */
[----:B------:R-:W-:Y:S04]  /*3f00*/  STS.U16 [R241+0x10e00], R12 ;  /* 0x010e000cf1007388 */ /* 0x000fe80000000400 */
[----:B------:R-:W-:Y:S06]  /*3f10*/  BAR.SYNC.DEFER_BLOCKING 0x0 ;  /* 0x0000000000007b1d */ /* 0x000fec0000010000 */
[----:B------:R-:W-:Y:S04]  /*3f20*/  LDSM.16.MT88.4 R200, [R7] ;  /* 0x0000000007c8783b */ /* 0x000fe80000004200 */
[----:B------:R-:W0:Y:S04]  /*3f30*/  LDSM.16.M88.4 R188, [R15+0x10000] ;  /* 0x010000000fbc783b */ /* 0x000e280000000200 */
[----:B------:R-:W1:Y:S04]  /*3f40*/  LDSM.16.M88.4 R152, [R15+0x10800] ;  /* 0x010800000f98783b */ /* 0x000e680000000200 */
[----:B------:R-:W2:Y:S04]  /*3f50*/  LDSM.16.MT88.4 R192, [R7+0x100] ;  /* 0x0001000007c0783b */ /* 0x000ea80000004200 */
[----:B------:R-:W3:Y:S04]  /*3f60*/  LDSM.16.MT88.4 R68, [R7+0x2000] ;  /* 0x002000000744783b */ /* 0x000ee80000004200 */
[----:B------:R-:W4:Y:S04]  /*3f70*/  LDSM.16.MT88.4 R132, [R7+0x2100] ;  /* 0x002100000784783b */ /* 0x000f280000004200 */
[----:B------:R-:W-:Y:S04]  /*3f80*/  LDSM.16.MT88.4 R160, [R7+0x4000] ;  /* 0x0040000007a0783b */ /* 0x000fe80000004200 */
[----:B------:R-:W5:Y:S04]  /*3f90*/  LDSM.16.M88.4 R156, [R205+0x10000] ;  /* 0x01000000cd9c783b */ /* 0x000f680000000200 */
[----:B------:R-:W4:Y:S04]  /*3fa0*/  LDSM.16.M88.4 R164, [R205+0x10800] ;  /* 0x01080000cda4783b */ /* 0x000f280000000200 */
[----:B------:R-:W4:Y:S01]  /*3fb0*/  LDSM.16.MT88.4 R176, [R7+0x4100] ;  /* 0x0041000007b0783b */ /* 0x000f220000004200 */
[C---:B0-----:R-:W-:Y:S08]  /*3fc0*/  HMMA.16816.F32 R172, R200.reuse, R188, RZ ;  /* 0x000000bcc8ac723c */ /* 0x041ff000000018ff */
[----:B-1----:R-:W-:Y:S08]  /*3fd0*/  HMMA.16816.F32 R200, R200, R152, RZ ;  /* 0x00000098c8c8723c */ /* 0x002ff000000018ff */
[----:B--2---:R-:W-:Y:S08]  /*3fe0*/  HMMA.16816.F32 R168, R192, R188, RZ ;  /* 0x000000bcc0a8723c */ /* 0x004ff000000018ff */
[C---:B---3--:R-:W-:Y:S08]  /*3ff0*/  HMMA.16816.F32 R172, R68.reuse, R190, R172 ;  /* 0x000000be44ac723c */ /* 0x048ff000000018ac */
[----:B------:R-:W-:Y:S01]  /*4000*/  HMMA.16816.F32 R68, R68, R154, R200 ;  /* 0x0000009a4444723c */ /* 0x000fe200000018c8 */
[C---:B------:R-:W-:Y:S01]  /*4010*/  IMAD.WIDE R12, R10.reuse, 0x2, R220 ;  /* 0x000000020a0c7825 */ /* 0x040fe200078e02dc */
[----:B------:R-:W-:Y:S06]  /*4020*/  LDSM.16.MT88.4 R200, [R7+0xc100] ;  /* 0x00c1000007c8783b */ /* 0x000fec0000004200 */
[----:B----4-:R-:W-:Y:S01]  /*4030*/  HMMA.16816.F32 R188, R132, R190, R168 ;  /* 0x000000be84bc723c */ /* 0x010fe200000018a8 */
[----:B------:R-:W0:Y:S07]  /*4040*/  LDSM.16.MT88.4 R168, [R7+0x6000] ;  /* 0x0060000007a8783b */ /* 0x000e2e0000004200 */
[----:B------:R-:W-:Y:S08]  /*4050*/  HMMA.16816.F32 R192, R192, R152, RZ ;  /* 0x00000098c0c0723c */ /* 0x000ff000000018ff */
[C---:B-----5:R-:W-:Y:S08]  /*4060*/  HMMA.16816.F32 R172, R160.reuse, R156, R172 ;  /* 0x0000009ca0ac723c */ /* 0x060ff000000018ac */
[----:B------:R-:W-:Y:S01]  /*4070*/  HMMA.16816.F32 R160, R160, R164, R68 ;  /* 0x000000a4a0a0723c */ /* 0x000fe20000001844 */
[----:B------:R-:W1:Y:S07]  /*4080*/  LDSM.16.MT88.4 R68, [R7+0x6100] ;  /* 0x006100000744783b */ /* 0x000e6e0000004200 */
[----:B------:R-:W-:Y:S01]  /*4090*/  HMMA.16816.F32 R132, R132, R154, R192 ;  /* 0x0000009a8484723c */ /* 0x000fe200000018c0 */
[----:B------:R-:W-:Y:S04]  /*40a0*/  LDSM.16.MT88.4 R192, [R7+0x8000] ;  /* 0x0080000007c0783b */ /* 0x000fe80000004200 */
[----:B------:R-:W2:Y:S03]  /*40b0*/  LDSM.16.M88.4 R152, [R15+0x10080] ;  /* 0x010080000f98783b */ /* 0x000ea60000000200 */
[----:B------:R-:W-:Y:S08]  /*40c0*/  HMMA.16816.F32 R188, R176, R156, R188 ;  /* 0x0000009cb0bc723c */ /* 0x000ff000000018bc */
[C---:B0-----:R-:W-:Y:S08]  /*40d0*/  HMMA.16816.F32 R172, R168.reuse, R158, R172 ;  /* 0x0000009ea8ac723c */ /* 0x041ff000000018ac */
[----:B------:R-:W-:Y:S01]  /*40e0*/  HMMA.16816.F32 R168, R168, R166, R160 ;  /* 0x000000a6a8a8723c */ /* 0x000fe200000018a0 */
[----:B------:R-:W0:Y:S07]  /*40f0*/  LDSM.16.MT88.4 R160, [R7+0x8100] ;  /* 0x0081000007a0783b */ /* 0x000e2e0000004200 */
[----:B------:R-:W-:Y:S01]  /*4100*/  HMMA.16816.F32 R176, R176, R164, R132 ;  /* 0x000000a4b0b0723c */ /* 0x000fe20000001884 */
[C---:B------:R-:W-:Y:S01]  /*4110*/  IMAD.WIDE R20, R10.reuse, 0x2, R218 ;  /* 0x000000020a147825 */ /* 0x040fe200078e02da */
[----:B------:R-:W3:Y:S06]  /*4120*/  LDSM.16.M88.4 R132, [R15+0x10880] ;  /* 0x010880000f84783b */ /* 0x000eec0000000200 */
[----:B-1----:R-:W-:Y:S01]  /*4130*/  HMMA.16816.F32 R156, R68, R158, R188 ;  /* 0x0000009e449c723c */ /* 0x002fe200000018bc */
[C---:B------:R-:W-:Y:S01]  /*4140*/  IMAD.WIDE R18, R10.reuse, 0x2, R212 ;  /* 0x000000020a127825 */ /* 0x040fe200078e02d4 */
[----:B------:R-:W-:Y:S05]  /*4150*/  LDSM.16.MT88.4 R188, [R7+0xc000] ;  /* 0x00c0000007bc783b */ /* 0x000fea0000004200 */
[----:B------:R1:W4:Y:S01]  /*4160*/  LDG.E.U16 R18, [R18.64] ;  /* 0x0000000612127981 */ /* 0x000322000c1e1500 */
[----:B--2---:R-:W-:Y:S08]  /*4170*/  HMMA.16816.F32 R172, R192, R152, R172 ;  /* 0x00000098c0ac723c */ /* 0x004ff000000018ac */
[----:B------:R-:W-:Y:S01]  /*4180*/  HMMA.16816.F32 R164, R68, R166, R176 ;  /* 0x000000a644a4723c */ /* 0x000fe200000018b0 */
[----:B------:R2:W5:Y:S04]  /*4190*/  LDG.E.U16 R69, [R12.64] ;  /* 0x000000060c457981 */ /* 0x000568000c1e1500 */
[----:B------:R1:W4:Y:S02]  /*41a0*/  LDG.E.U16 R68, [R20.64] ;  /* 0x0000000614447981 */ /* 0x000324000c1e1500 */
[C---:B------:R-:W-:Y:S01]  /*41b0*/  IMAD.WIDE R70, R10.reuse, 0x2, R216 ;  /* 0x000000020a467825 */ /* 0x040fe200078e02d8 */
[----:B0-----:R-:W-:Y:S01]  /*41c0*/  HMMA.16816.F32 R156, R160, R152, R156 ;  /* 0x00000098a09c723c */ /* 0x001fe2000000189c */
[----:B------:R-:W0:Y:S02]  /*41d0*/  LDSM.16.MT88.4 R176, [R7+0xa000] ;  /* 0x00a0000007b0783b */ /* 0x000e240000004200 */
[----:B--2---:R-:W-:-:S02]  /*41e0*/  IMAD.WIDE R12, R10, 0x2, R214 ;  /* 0x000000020a0c7825 */ /* 0x004fc400078e02d6 */
[----:B------:R2:W4:Y:S02]  /*41f0*/  LDG.E.U16 R70, [R70.64] ;  /* 0x0000000646467981 */ /* 0x000524000c1e1500 */
[C---:B-1----:R-:W-:Y:S02]  /*4200*/  IMAD.WIDE R20, R10.reuse, 0x2, R210 ;  /* 0x000000020a147825 */ /* 0x042fe400078e02d2 */
[----:B------:R1:W4:Y:S02]  /*4210*/  LDG.E.U16 R14, [R12.64] ;  /* 0x000000060c0e7981 */ /* 0x000324000c1e1500 */
[C---:B------:R-:W-:Y:S02]  /*4220*/  IMAD.WIDE R152, R10.reuse, 0x2, R208 ;  /* 0x000000020a987825 */ /* 0x040fe400078e02d0 */
[----:B------:R0:W4:Y:S04]  /*4230*/  LDG.E.U16 R21, [R20.64] ;  /* 0x0000000614157981 */ /* 0x000128000c1e1500 */
[----:B------:R0:W4:Y:S01]  /*4240*/  LDG.E.U16 R22, [R152.64] ;  /* 0x0000000698167981 */ /* 0x000122000c1e1500 */
[----:B-1----:R-:W-:-:S05]  /*4250*/  IMAD.WIDE R12, R10, 0x2, R206 ;  /* 0x000000020a0c7825 */ /* 0x002fca00078e02ce */
[----:B------:R1:W4:Y:S01]  /*4260*/  LDG.E.U16 R17, [R12.64] ;  /* 0x000000060c117981 */ /* 0x000322000c1e1500 */
[-C--:B---3--:R-:W-:Y:S03]  /*4270*/  HMMA.16816.F32 R192, R192, R132.reuse, R168 ;  /* 0x00000084c0c0723c */ /* 0x088fe600000018a8 */
[----:B------:R-:W-:Y:S05]  /*4280*/  LDSM.16.M88.4 R168, [R205+0x10880] ;  /* 0x01088000cda8783b */ /* 0x000fea0000000200 */
[----:B------:R-:W-:Y:S01]  /*4290*/  HMMA.16816.F32 R160, R160, R132, R164 ;  /* 0x00000084a0a0723c */ /* 0x000fe200000018a4 */
[----:B------:R-:W3:Y:S07]  /*42a0*/  LDSM.16.M88.4 R164, [R205+0x10080] ;  /* 0x01008000cda4783b */ /* 0x000eee0000000200 */
[C---:B0-----:R-:W-:Y:S08]  /*42b0*/  HMMA.16816.F32 R172, R176.reuse, R154, R172 ;  /* 0x0000009ab0ac723c */ /* 0x041ff000000018ac */
[----:B------:R-:W-:Y:S01]  /*42c0*/  HMMA.16816.F32 R192, R176, R134, R192 ;  /* 0x00000086b0c0723c */ /* 0x000fe200000018c0 */
[----:B------:R-:W0:Y:S11]  /*42d0*/  LDSM.16.MT88.4 R176, [R7+0xa100] ;  /* 0x00a1000007b0783b */ /* 0x000e360000004200 */
[----:B------:R-:W-:Y:S04]  /*42e0*/  @!UPT UIADD3 URZ, URZ, URZ, URZ ;  /* 0x0000003f3f3ff290 */ /* 0x000fe8000fffe03f */
[C---:B---3--:R-:W-:Y:S08]  /*42f0*/  HMMA.16816.F32 R172, R188.reuse, R164, R172 ;  /* 0x000000a4bcac723c */ /* 0x048ff000000018ac */
[----:B------:R-:W-:Y:S01]  /*4300*/  HMMA.16816.F32 R188, R188, R168, R192 ;  /* 0x000000a8bcbc723c */ /* 0x000fe200000018c0 */
[----:B------:R-:W3:Y:S07]  /*4310*/  LDSM.16.MT88.4 R192, [R7+0xe000] ;  /* 0x00e0000007c0783b */ /* 0x000eee0000004200 */
[C---:B0-----:R-:W-:Y:S08]  /*4320*/  HMMA.16816.F32 R156, R176.reuse, R154, R156 ;  /* 0x0000009ab09c723c */ /* 0x041ff0000000189c */
[----:B------:R-:W-:Y:S01]  /*4330*/  HMMA.16816.F32 R160, R176, R134, R160 ;  /* 0x00000086b0a0723c */ /* 0x000fe200000018a0 */
[----:B------:R-:W0:Y:S04]  /*4340*/  LDSM.16.MT88.4 R132, [R7+0xe100] ;  /* 0x00e100000784783b */ /* 0x000e280000004200 */
[----:B------:R-:W-:Y:S01]  /*4350*/  BAR.SYNC.DEFER_BLOCKING 0x0 ;  /* 0x0000000000007b1d */ /* 0x000fe20000010000 */
[----:B------:R-:W-:-:S02]  /*4360*/  LEA R4, P1, R246, UR4, 0x1 ;  /* 0x00000004f6047c11 */ /* 0x000fc4000f8208ff */
[C---:B---3--:R-:W-:Y:S08]  /*4370*/  HMMA.16816.F32 R172, R192.reuse, R166, R172 ;  /* 0x000000a6c0ac723c */ /* 0x048ff000000018ac */
[----:B------:R-:W-:Y:S01]  /*4380*/  HMMA.16816.F32 R188, R192, R170, R188 ;  /* 0x000000aac0bc723c */ /* 0x000fe200000018bc */
[C---:B------:R-:W-:Y:S02]  /*4390*/  ISETP.GT.U32.AND P0, PT, R4.reuse, R5, PT ;  /* 0x000000050400720c */ /* 0x040fe40003f04070 */
[----:B------:R-:W-:-:S02]  /*43a0*/  IADD3 R20, P4, R4, 0x8, RZ ;  /* 0x0000000804147810 */ /* 0x000fc40007f9e0ff */
[----:B-1----:R-:W-:Y:S02]  /*43b0*/  IADD3.X R13, RZ, UR5, RZ, P1, !PT ;  /* 0x00000005ff0d7c10 */ /* 0x002fe40008ffe4ff */
[CC--:B------:R-:W-:Y:S01]  /*43c0*/  ISETP.GE.U32.AND P2, PT, R4.reuse, R5.reuse, PT ;  /* 0x000000050400720c */ /* 0x0c0fe20003f46070 */
[C---:B------:R-:W-:Y:S01]  /*43d0*/  HMMA.16816.F32 R156, R200.reuse, R164, R156 ;  /* 0x000000a4c89c723c */ /* 0x040fe2000000189c */
[----:B------:R-:W-:Y:S02]  /*43e0*/  IADD3 R9, P3, R4, 0x9, RZ ;  /* 0x0000000904097810 */ /* 0x000fe40007f7e0ff */
[----:B------:R-:W-:Y:S02]  /*43f0*/  ISETP.GT.U32.AND P1, PT, R20, R5, PT ;  /* 0x000000051400720c */ /* 0x000fe40003f24070 */
[C---:B------:R-:W-:Y:S02]  /*4400*/  ISETP.GT.U32.AND.EX P0, PT, R13.reuse, RZ, PT, P0 ;  /* 0x000000ff0d00720c */ /* 0x040fe40003f04100 */
[----:B------:R-:W-:Y:S01]  /*4410*/  ISETP.GE.U32.AND.EX P2, PT, R13, RZ, PT, P2 ;  /* 0x000000ff0d00720c */ /* 0x000fe20003f46120 */
[----:B------:R-:W-:Y:S01]  /*4420*/  FMUL R19, R172, c[0x0][0x188] ;  /* 0x00006200ac137a20 */ /* 0x000fe20000400000 */
[----:B------:R-:W-:Y:S01]  /*4430*/  IADD3.X R155, RZ, R13, RZ, P4, !PT ;  /* 0x0000000dff9b7210 */ /* 0x000fe200027fe4ff */
[----:B------:R-:W-:Y:S01]  /*4440*/  FMUL R154, R173, c[0x0][0x188] ;  /* 0x00006200ad9a7a20 */ /* 0x000fe20000400000 */
[----:B------:R-:W-:Y:S01]  /*4450*/  HMMA.16816.F32 R160, R200, R168, R160 ;  /* 0x000000a8c8a0723c */ /* 0x000fe200000018a0 */
[----:B------:R-:W-:-:S02]  /*4460*/  ISETP.GT.U32.AND P5, PT, R9, R5, PT ;  /* 0x000000050900720c */ /* 0x000fc40003fa4070 */
[----:B------:R-:W-:Y:S02]  /*4470*/  IADD3.X R164, RZ, R13, RZ, P3, !PT ;  /* 0x0000000dffa47210 */ /* 0x000fe40001ffe4ff */
[----:B------:R-:W-:Y:S01]  /*4480*/  FMUL R152, R188, c[0x0][0x188] ;  /* 0x00006200bc987a20 */ /* 0x000fe20000400000 */
[----:B------:R-:W-:Y:S02]  /*4490*/  ISETP.GT.U32.AND.EX P1, PT, R155, RZ, PT, P1 ;  /* 0x000000ff9b00720c */ /* 0x000fe40003f24110 */
[----:B------:R-:W-:Y:S02]  /*44a0*/  FSEL R19, R19, -INF , !P0 ;  /* 0xff80000013137808 */ /* 0x000fe40004000000 */
[----:B------:R-:W-:Y:S01]  /*44b0*/  FSEL R154, R154, -INF , !P2 ;  /* 0xff8000009a9a7808 */ /* 0x000fe20005000000 */
[----:B------:R-:W-:Y:S01]  /*44c0*/  FMUL R12, R189, c[0x0][0x188] ;  /* 0x00006200bd0c7a20 */ /* 0x000fe20000400000 */
[----:B------:R-:W-:Y:S02]  /*44d0*/  ISETP.GT.U32.AND.EX P2, PT, R164, RZ, PT, P5 ;  /* 0x000000ffa400720c */ /* 0x000fe40003f44150 */
[----:B------:R-:W-:-:S02]  /*44e0*/  FSEL R152, R152, -INF , !P1 ;  /* 0xff80000098987808 */ /* 0x000fc40004800000 */
[----:B--2---:R-:W-:Y:S02]  /*44f0*/  FMNMX R71, R19, R154, !PT ;  /* 0x0000009a13477209 */ /* 0x004fe40007800000 */
[----:B------:R-:W-:Y:S02]  /*4500*/  FSEL R12, R12, -INF , !P2 ;  /* 0xff8000000c0c7808 */ /* 0x000fe40005000000 */
[----:B------:R-:W-:-:S04]  /*4510*/  FMNMX R71, R152, R71, !PT ;  /* 0x0000004798477209 */ /* 0x000fc80007800000 */
[----:B------:R-:W-:Y:S01]  /*4520*/  FMNMX R153, R12, R71, !PT ;  /* 0x000000470c997209 */ /* 0x000fe20007800000 */
[C---:B0-----:R-:W-:Y:S04]  /*4530*/  HMMA.16816.F32 R156, R132.reuse, R166, R156 ;  /* 0x000000a6849c723c */ /* 0x041fe8000000189c */
[----:B------:R-:W0:Y:S01]  /*4540*/  SHFL.BFLY PT, R166, R153, 0x2, 0x1f ;  /* 0x0c401f0099a67f89 */ /* 0x000e2200000e0000 */
[CC--:B------:R-:W-:Y:S02]  /*4550*/  ISETP.GT.U32.AND P1, PT, R4.reuse, R240.reuse, PT ;  /* 0x000000f00400720c */ /* 0x0c0fe40003f24070 */
[----:B------:R-:W-:Y:S01]  /*4560*/  ISETP.GE.U32.AND P2, PT, R4, R240, PT ;  /* 0x000000f00400720c */ /* 0x000fe20003f46070 */
[----:B------:R-:W-:Y:S01]  /*4570*/  HMMA.16816.F32 R160, R132, R170, R160 ;  /* 0x000000aa84a0723c */ /* 0x000fe200000018a0 */
[----:B------:R-:W-:Y:S01]  /*4580*/  FMUL R71, R175, c[0x0][0x188] ;  /* 0x00006200af477a20 */ /* 0x000fe20000400000 */
[----:B------:R-:W-:-:S02]  /*4590*/  ISETP.GT.U32.AND.EX P1, PT, R13, RZ, PT, P1 ;  /* 0x000000ff0d00720c */ /* 0x000fc40003f24110 */
[----:B------:R-:W-:-:S03]  /*45a0*/  ISETP.GE.U32.AND.EX P2, PT, R13, RZ, PT, P2 ;  /* 0x000000ff0d00720c */ /* 0x000fc60003f46120 */
[----:B------:R-:W-:Y:S01]  /*45b0*/  FMUL R132, R174, c[0x0][0x188] ;  /* 0x00006200ae847a20 */ /* 0x000fe20000400000 */
[----:B------:R-:W-:Y:S01]  /*45c0*/  ISETP.GT.U32.AND P3, PT, R9, R240, PT ;  /* 0x000000f00900720c */ /* 0x000fe20003f64070 */
[----:B------:R-:W-:Y:S01]  /*45d0*/  FMUL R133, R190, c[0x0][0x188] ;  /* 0x00006200be857a20 */ /* 0x000fe20000400000 */
[----:B------:R-:W-:Y:S02]  /*45e0*/  FSEL R71, R71, -INF , !P2 ;  /* 0xff80000047477808 */ /* 0x000fe40005000000 */
[----:B------:R-:W-:Y:S01]  /*45f0*/  FSEL R132, R132, -INF , !P1 ;  /* 0xff80000084847808 */ /* 0x000fe20004800000 */
[----:B------:R-:W-:Y:S01]  /*4600*/  FMUL R135, R191, c[0x0][0x188] ;  /* 0x00006200bf877a20 */ /* 0x000fe20000400000 */
[----:B------:R-:W-:Y:S02]  /*4610*/  ISETP.GT.U32.AND.EX P1, PT, R164, RZ, PT, P3 ;  /* 0x000000ffa400720c */ /* 0x000fe40003f24130 */
[----:B------:R-:W-:Y:S02]  /*4620*/  FSEL R133, R133, -INF , !P0 ;  /* 0xff80000085857808 */ /* 0x000fe40004000000 */
[----:B------:R-:W-:-:S02]  /*4630*/  FMNMX R134, R132, R71, !PT ;  /* 0x0000004784867209 */ /* 0x000fc40007800000 */
[----:B------:R-:W-:Y:S02]  /*4640*/  FSEL R135, R135, -INF , !P1 ;  /* 0xff80000087877808 */ /* 0x000fe40004800000 */
[----:B------:R-:W-:Y:S02]  /*4650*/  FMNMX R134, R133, R134, !PT ;  /* 0x0000008685867209 */ /* 0x000fe40007800000 */
[----:B0-----:R-:W-:Y:S02]  /*4660*/  FMNMX R166, R153, R166, !PT ;  /* 0x000000a699a67209 */ /* 0x001fe40007800000 */
[----:B------:R-:W-:-:S03]  /*4670*/  FMNMX R165, R135, R134, !PT ;  /* 0x0000008687a57209 */ /* 0x000fc60007800000 */
[----:B------:R-:W0:Y:S04]  /*4680*/  SHFL.BFLY PT, R167, R166, 0x1, 0x1f ;  /* 0x0c201f00a6a77f89 */ /* 0x000e2800000e0000 */
[----:B------:R-:W1:Y:S01]  /*4690*/  SHFL.BFLY PT, R168, R165, 0x2, 0x1f ;  /* 0x0c401f00a5a87f89 */ /* 0x000e6200000e0000 */
[CC--:B------:R-:W-:Y:S02]  /*46a0*/  ISETP.GT.U32.AND P0, PT, R4.reuse, R238.reuse, PT ;  /* 0x000000ee0400720c */ /* 0x0c0fe40003f04070 */
[-C--:B------:R-:W-:Y:S02]  /*46b0*/  ISETP.GE.U32.AND P2, PT, R4, R238.reuse, PT ;  /* 0x000000ee0400720c */ /* 0x080fe40003f46070 */
[-C--:B------:R-:W-:Y:S01]  /*46c0*/  ISETP.GT.U32.AND P1, PT, R20, R238.reuse, PT ;  /* 0x000000ee1400720c */ /* 0x080fe20003f24070 */
[----:B------:R-:W-:Y:S01]  /*46d0*/  FMUL R153, R156, c[0x0][0x188] ;  /* 0x000062009c997a20 */ /* 0x000fe20000400000 */
[----:B------:R-:W-:Y:S01]  /*46e0*/  ISETP.GT.U32.AND.EX P0, PT, R13, RZ, PT, P0 ;  /* 0x000000ff0d00720c */ /* 0x000fe20003f04100 */
[----:B------:R-:W-:Y:S01]  /*46f0*/  FMUL R134, R157, c[0x0][0x188] ;  /* 0x000062009d867a20 */ /* 0x000fe20000400000 */
[----:B------:R-:W-:Y:S01]  /*4700*/  ISETP.GE.U32.AND.EX P2, PT, R13, RZ, PT, P2 ;  /* 0x000000ff0d00720c */ /* 0x000fe20003f46120 */
[----:B------:R-:W-:Y:S01]  /*4710*/  FMUL R156, R160, c[0x0][0x188] ;  /* 0x00006200a09c7a20 */ /* 0x000fe20000400000 */
[----:B------:R-:W-:-:S02]  /*4720*/  ISETP.GT.U32.AND P3, PT, R9, R238, PT ;  /* 0x000000ee0900720c */ /* 0x000fc40003f64070 */
[----:B------:R-:W-:Y:S01]  /*4730*/  ISETP.GT.U32.AND.EX P1, PT, R155, RZ, PT, P1 ;  /* 0x000000ff9b00720c */ /* 0x000fe20003f24110 */
[----:B------:R-:W-:Y:S01]  /*4740*/  FMUL R160, R161, c[0x0][0x188] ;  /* 0x00006200a1a07a20 */ /* 0x000fe20000400000 */
[----:B------:R-:W-:Y:S02]  /*4750*/  FSEL R153, R153, -INF , !P0 ;  /* 0xff80000099997808 */ /* 0x000fe40004000000 */
[----:B------:R-:W-:Y:S02]  /*4760*/  FSEL R134, R134, -INF , !P2 ;  /* 0xff80000086867808 */ /* 0x000fe40005000000 */
[----:B------:R-:W-:Y:S02]  /*4770*/  ISETP.GT.U32.AND.EX P0, PT, R164, RZ, PT, P3 ;  /* 0x000000ffa400720c */ /* 0x000fe40003f04130 */
[----:B------:R-:W-:Y:S02]  /*4780*/  FSEL R156, R156, -INF , !P1 ;  /* 0xff8000009c9c7808 */ /* 0x000fe40004800000 */
[----:B------:R-:W-:-:S02]  /*4790*/  ISETP.GT.U32.AND P1, PT, R4, R239, PT ;  /* 0x000000ef0400720c */ /* 0x000fc40003f24070 */
[-C--:B------:R-:W-:Y:S02]  /*47a0*/  ISETP.GT.U32.AND P2, PT, R20, R239.reuse, PT ;  /* 0x000000ef1400720c */ /* 0x080fe40003f44070 */
[----:B------:R-:W-:Y:S02]  /*47b0*/  FMNMX R157, R153, R134, !PT ;  /* 0x00000086999d7209 */ /* 0x000fe40007800000 */
[----:B------:R-:W-:Y:S02]  /*47c0*/  ISETP.GE.U32.AND P3, PT, R4, R239, PT ;  /* 0x000000ef0400720c */ /* 0x000fe40003f66070 */
[----:B------:R-:W-:Y:S02]  /*47d0*/  FSEL R160, R160, -INF , !P0 ;  /* 0xff800000a0a07808 */ /* 0x000fe40004000000 */
[----:B------:R-:W-:Y:S01]  /*47e0*/  ISETP.GT.U32.AND.EX P0, PT, R13, RZ, PT, P1 ;  /* 0x000000ff0d00720c */ /* 0x000fe20003f04110 */
[----:B------:R-:W-:Y:S01]  /*47f0*/  FMUL R158, R158, c[0x0][0x188] ;  /* 0x000062009e9e7a20 */ /* 0x000fe20000400000 */
[----:B------:R-:W-:Y:S01]  /*4800*/  ISETP.GT.U32.AND.EX P1, PT, R155, RZ, PT, P2 ;  /* 0x000000ff9b00720c */ /* 0x000fe20003f24120 */
[----:B------:R-:W-:Y:S01]  /*4810*/  FMUL R155, R159, c[0x0][0x188] ;  /* 0x000062009f9b7a20 */ /* 0x000fe20000400000 */
[----:B------:R-:W-:-:S02]  /*4820*/  FMNMX R157, R156, R157, !PT ;  /* 0x0000009d9c9d7209 */ /* 0x000fc40007800000 */
[----:B------:R-:W-:Y:S02]  /*4830*/  ISETP.GE.U32.AND.EX P3, PT, R13, RZ, PT, P3 ;  /* 0x000000ff0d00720c */ /* 0x000fe40003f66130 */
[----:B------:R-:W-:Y:S01]  /*4840*/  ISETP.GT.U32.AND P4, PT, R9, R239, PT ;  /* 0x000000ef0900720c */ /* 0x000fe20003f84070 */
[----:B------:R-:W-:Y:S01]  /*4850*/  FMUL R159, R162, c[0x0][0x188] ;  /* 0x00006200a29f7a20 */ /* 0x000fe20000400000 */
[----:B0-----:R-:W-:Y:S02]  /*4860*/  FMNMX R9, R166, R167, !PT ;  /* 0x000000a7a6097209 */ /* 0x001fe40007800000 */
[----:B-1----:R-:W-:Y:S02]  /*4870*/  FMNMX R168, R165, R168, !PT ;  /* 0x000000a8a5a87209 */ /* 0x002fe40007800000 */
[----:B------:R-:W-:Y:S02]  /*4880*/  FMNMX R13, R160, R157, !PT ;  /* 0x0000009da00d7209 */ /* 0x000fe40007800000 */
[----:B------:R-:W-:-:S02]  /*4890*/  FSEL R158, R158, -INF , !P0 ;  /* 0xff8000009e9e7808 */ /* 0x000fc40004000000 */
[----:B------:R-:W-:Y:S01]  /*48a0*/  FSEL R155, R155, -INF , !P3 ;  /* 0xff8000009b9b7808 */ /* 0x000fe20005800000 */
[----:B------:R-:W0:Y:S01]  /*48b0*/  SHFL.BFLY PT, R161, R168, 0x1, 0x1f ;  /* 0x0c201f00a8a17f89 */ /* 0x000e2200000e0000 */
[----:B------:R-:W-:Y:S01]  /*48c0*/  FMNMX R9, R9, R2, !PT ;  /* 0x0000000209097209 */ /* 0x000fe20007800000 */
[----:B------:R-:W-:Y:S01]  /*48d0*/  FMUL R157, R163, c[0x0][0x188] ;  /* 0x00006200a39d7a20 */ /* 0x000fe20000400000 */
[----:B------:R-:W-:Y:S01]  /*48e0*/  ISETP.GT.U32.AND.EX P2, PT, R164, RZ, PT, P4 ;  /* 0x000000ffa400720c */ /* 0x000fe20003f44140 */
[----:B------:R-:W1:Y:S01]  /*48f0*/  SHFL.BFLY PT, R20, R13, 0x2, 0x1f ;  /* 0x0c401f000d147f89 */ /* 0x000e6200000e0000 */
[----:B------:R-:W-:Y:S02]  /*4900*/  FSEL R159, R159, -INF , !P1 ;  /* 0xff8000009f9f7808 */ /* 0x000fe40004800000 */
[----:B------:R-:W-:Y:S01]  /*4910*/  FMNMX R4, R158, R155, !PT ;  /* 0x0000009b9e047209 */ /* 0x000fe20007800000 */
[----:B------:R-:W-:Y:S01]  /*4920*/  FADD R19, R19, -R9 ;  /* 0x8000000913137221 */ /* 0x000fe20000000000 */
[----:B------:R-:W-:-:S02]  /*4930*/  FSEL R157, R157, -INF , !P2 ;  /* 0xff8000009d9d7808 */ /* 0x000fc40005000000 */
[----:B------:R-:W-:Y:S01]  /*4940*/  FMNMX R4, R159, R4, !PT ;  /* 0x000000049f047209 */ /* 0x000fe20007800000 */
[----:B------:R-:W-:-:S03]  /*4950*/  FMUL R19, R19, 1.4426950216293334961 ;  /* 0x3fb8aa3b13137820 */ /* 0x000fc60000400000 */
[----:B------:R-:W-:Y:S01]  /*4960*/  FMNMX R4, R157, R4, !PT ;  /* 0x000000049d047209 */ /* 0x000fe20007800000 */
[----:B------:R2:W-:Y:S04]  /*4970*/  MUFU.EX2 R196, R19 ;  /* 0x0000001300c47308 */ /* 0x0005e80000000800 */
[----:B--2---:R-:W2:Y:S01]  /*4980*/  SHFL.BFLY PT, R19, R4, 0x2, 0x1f ;  /* 0x0c401f0004137f89 */ /* 0x004ea200000e0000 */
[----:B0-----:R-:W-:Y:S02]  /*4990*/  FMNMX R161, R168, R161, !PT ;  /* 0x000000a1a8a17209 */ /* 0x001fe40007800000 */
[----:B-1----:R-:W-:Y:S01]  /*49a0*/  FMNMX R13, R13, R20, !PT ;  /* 0x000000140d0d7209 */ /* 0x002fe20007800000 */
[--C-:B------:R-:W-:Y:S01]  /*49b0*/  FADD R20, R12, -R9.reuse ;  /* 0x800000090c147221 */ /* 0x100fe20000000000 */
[----:B------:R-:W-:Y:S01]  /*49c0*/  FMNMX R12, R161, R0, !PT ;  /* 0x00000000a10c7209 */ /* 0x000fe20007800000 */
[----:B------:R-:W-:-:S04]  /*49d0*/  FADD R152, R152, -R9 ;  /* 0x8000000998987221 */ /* 0x000fc80000000000 */
[----:B------:R-:W-:Y:S02]  /*49e0*/  FMUL R192, R152, 1.4426950216293334961 ;  /* 0x3fb8aa3b98c07820 */ /* 0x000fe40000400000 */
[--C-:B------:R-:W-:Y:S01]  /*49f0*/  FADD R71, R71, -R12.reuse ;  /* 0x8000000c47477221 */ /* 0x100fe20000000000 */
[----:B------:R-:W0:Y:S01]  /*4a00*/  SHFL.BFLY PT, R152, R13, 0x1, 0x1f ;  /* 0x0c201f000d987f89 */ /* 0x000e2200000e0000 */
[----:B------:R-:W-:Y:S02]  /*4a10*/  FADD R132, R132, -R12 ;  /* 0x8000000c84847221 */ /* 0x000fe40000000000 */
[----:B------:R-:W-:Y:S02]  /*4a20*/  FMUL R193, R71, 1.4426950216293334961 ;  /* 0x3fb8aa3b47c17820 */ /* 0x000fe40000400000 */
[----:B------:R-:W-:Y:S01]  /*4a30*/  FMUL R194, R132, 1.4426950216293334961 ;  /* 0x3fb8aa3b84c27820 */ /* 0x000fe20000400000 */
[----:B--2---:R-:W-:-:S05]  /*4a40*/  FMNMX R71, R4, R19, !PT ;  /* 0x0000001304477209 */ /* 0x004fca0007800000 */
[----:B------:R-:W1:Y:S04]  /*4a50*/  SHFL.BFLY PT, R132, R71, 0x1, 0x1f ;  /* 0x0c201f0047847f89 */ /* 0x000e6800000e0000 */
[----:B-----5:R-:W-:Y:S04]  /*4a60*/  STS.U16 [R16+0x10000], R69 ;  /* 0x0100004510007388 */ /* 0x020fe80000000400 */
[----:B----4-:R-:W-:Y:S04]  /*4a70*/  STS.U16 [R16+0x10200], R68 ;  /* 0x0102004410007388 */ /* 0x010fe80000000400 */
[----:B------:R-:W-:Y:S04]  /*4a80*/  STS.U16 [R16+0x10400], R70 ;  /* 0x0104004610007388 */ /* 0x000fe80000000400 */
[----:B------:R2:W-:Y:S04]  /*4a90*/  STS.U16 [R16+0x10600], R14 ;  /* 0x0106000e10007388 */ /* 0x0005e80000000400 */
[----:B------:R-:W-:Y:S04]  /*4aa0*/  STS.U16 [R16+0x10800], R18 ;  /* 0x0108001210007388 */ /* 0x000fe80000000400 */
[----:B------:R-:W-:Y:S04]  /*4ab0*/  STS.U16 [R16+0x10a00], R21 ;  /* 0x010a001510007388 */ /* 0x000fe80000000400 */
[----:B------:R3:W-:Y:S04]  /*4ac0*/  STS.U16 [R16+0x10c00], R22 ;  /* 0x010c001610007388 */ /* 0x0007e80000000400 */
[----:B------:R4:W-:Y:S04]  /*4ad0*/  STS.U16 [R16+0x10e00], R17 ;  /* 0x010e001110007388 */ /* 0x0009e80000000400 */
[----:B------:R-:W-:Y:S01]  /*4ae0*/  BAR.SYNC.DEFER_BLOCKING 0x0 ;  /* 0x0000000000007b1d */ /* 0x000fe20000010000 */
[----:B0-----:R-:W-:Y:S01]  /*4af0*/  FMNMX R152, R13, R152, !PT ;  /* 0x000000980d987209 */ /* 0x001fe20007800000 */
[----:B------:R-:W-:-:S02]  /*4b00*/  FADD R133, R133, -R12 ;  /* 0x8000000c85857221 */ /* 0x000fc40000000000 */
[----:B------:R-:W-:Y:S01]  /*4b10*/  FADD R135, R135, -R12 ;  /* 0x8000000c87877221 */ /* 0x000fe20000000000 */
[----:B------:R-:W-:Y:S01]  /*4b20*/  FMNMX R13, R152, R23, !PT ;  /* 0x00000017980d7209 */ /* 0x000fe20007800000 */
[----:B------:R-:W-:Y:S01]  /*4b30*/  FMUL R133, R133, 1.4426950216293334961 ;  /* 0x3fb8aa3b85857820 */ /* 0x000fe20000400000 */
[----:B-1----:R-:W-:Y:S01]  /*4b40*/  FMNMX R132, R71, R132, !PT ;  /* 0x0000008447847209 */ /* 0x002fe20007800000 */
[----:B------:R-:W-:Y:S02]  /*4b50*/  FMUL R135, R135, 1.4426950216293334961 ;  /* 0x3fb8aa3b87877820 */ /* 0x000fe40000400000 */
[----:B------:R-:W-:Y:S01]  /*4b60*/  FADD R134, R134, -R13 ;  /* 0x8000000d86867221 */ /* 0x000fe20000000000 */
[----:B------:R-:W-:Y:S01]  /*4b70*/  MUFU.EX2 R190, R133 ;  /* 0x0000008500be7308 */ /* 0x000fe20000000800 */
[----:B--2---:R-:W-:Y:S02]  /*4b80*/  FMNMX R14, R132, R3, !PT ;  /* 0x00000003840e7209 */ /* 0x004fe40007800000 */
[----:B------:R-:W-:-:S02]  /*4b90*/  FMUL R4, R134, 1.4426950216293334961 ;  /* 0x3fb8aa3b86047820 */ /* 0x000fc40000400000 */
[----:B------:R-:W-:-:S03]  /*4ba0*/  FADD R2, -R9, R2 ;  /* 0x0000000209027221 */ /* 0x000fc60000000100 */
[----:B------:R0:W-:Y:S01]  /*4bb0*/  MUFU.EX2 R189, R135 ;  /* 0x0000008700bd7308 */ /* 0x0001e20000000800 */
[----:B------:R-:W-:Y:S02]  /*4bc0*/  FMUL R2, R2, 1.4426950216293334961 ;  /* 0x3fb8aa3b02027820 */ /* 0x000fe40000400000 */
[----:B------:R-:W-:Y:S02]  /*4bd0*/  FADD R0, -R12, R0 ;  /* 0x000000000c007221 */ /* 0x000fe40000000100 */
[----:B------:R-:W-:Y:S01]  /*4be0*/  FADD R154, R154, -R9 ;  /* 0x800000099a9a7221 */ /* 0x000fe20000000000 */
[----:B------:R-:W-:Y:S04]  /*4bf0*/  LDSM.16.M88.4 R172, [R8+0x10200] ;  /* 0x0102000008ac783b */ /* 0x000fe80000000200 */
[----:B0-----:R-:W0:Y:S01]  /*4c00*/  LDSM.16.M88.4 R132, [R8+0x10000] ;  /* 0x010000000884783b */ /* 0x001e220000000200 */
[----:B---3--:R-:W-:-:S02]  /*4c10*/  FADD R22, -R14, R3 ;  /* 0x000000030e167221 */ /* 0x008fc40000000100 */
[--C-:B------:R-:W-:Y:S02]  /*4c20*/  FADD R153, R153, -R13.reuse ;  /* 0x8000000d99997221 */ /* 0x100fe40000000000 */
[----:B------:R-:W-:Y:S01]  /*4c30*/  FMUL R191, R20, 1.4426950216293334961 ;  /* 0x3fb8aa3b14bf7820 */ /* 0x000fe20000400000 */
[----:B------:R-:W-:Y:S01]  /*4c40*/  MUFU.EX2 R192, R192 ;  /* 0x000000c000c07308 */ /* 0x000fe20000000800 */
[--C-:B------:R-:W-:Y:S01]  /*4c50*/  FADD R156, R156, -R13.reuse ;  /* 0x8000000d9c9c7221 */ /* 0x100fe20000000000 */
[----:B------:R-:W1:Y:S01]  /*4c60*/  LDSM.16.M88.4 R168, [R8+0x10400] ;  /* 0x0104000008a8783b */ /* 0x000e620000000200 */
[--C-:B------:R-:W-:Y:S02]  /*4c70*/  FADD R157, R157, -R14.reuse ;  /* 0x8000000e9d9d7221 */ /* 0x100fe40000000000 */
[----:B------:R-:W-:Y:S01]  /*4c80*/  FADD R160, R160, -R13 ;  /* 0x8000000da0a07221 */ /* 0x000fe20000000000 */
[----:B------:R-:W2:Y:S01]  /*4c90*/  LDSM.16.M88.4 R164, [R8+0x10600] ;  /* 0x0106000008a4783b */ /* 0x000ea20000000200 */
[----:B------:R-:W-:Y:S01]  /*4ca0*/  FADD R71, -R13, R23 ;  /* 0x000000170d477221 */ /* 0x000fe20000000100 */
[----:B------:R3:W5:Y:S01]  /*4cb0*/  MUFU.EX2 R20, R2 ;  /* 0x0000000200147308 */ /* 0x0007620000000800 */
[--C-:B------:R-:W-:Y:S01]  /*4cc0*/  FADD R158, R158, -R14.reuse ;  /* 0x8000000e9e9e7221 */ /* 0x100fe20000000000 */
[----:B------:R-:W-:Y:S01]  /*4cd0*/  LDSM.16.M88.4 R176, [R8+0x10e00] ;  /* 0x010e000008b0783b */ /* 0x000fe20000000200 */
[----:B------:R-:W-:-:S02]  /*4ce0*/  FADD R155, R155, -R14 ;  /* 0x8000000e9b9b7221 */ /* 0x000fc40000000000 */
[----:B------:R-:W-:Y:S02]  /*4cf0*/  FADD R159, R159, -R14 ;  /* 0x8000000e9f9f7221 */ /* 0x000fe40000000000 */
[----:B------:R-:W-:Y:S02]  /*4d00*/  FMUL R19, R0, 1.4426950216293334961 ;  /* 0x3fb8aa3b00137820 */ /* 0x000fe40000400000 */
[----:B----4-:R-:W-:Y:S02]  /*4d10*/  FMUL R17, R22, 1.4426950216293334961 ;  /* 0x3fb8aa3b16117820 */ /* 0x010fe40000400000 */
[----:B------:R-:W-:Y:S02]  /*4d20*/  FMUL R0, R153, 1.4426950216293334961 ;  /* 0x3fb8aa3b99007820 */ /* 0x000fe40000400000 */
[----:B---3--:R-:W-:Y:S02]  /*4d30*/  FMUL R2, R156, 1.4426950216293334961 ;  /* 0x3fb8aa3b9c027820 */ /* 0x008fe40000400000 */
[----:B------:R-:W-:-:S02]  /*4d40*/  FMUL R22, R157, 1.4426950216293334961 ;  /* 0x3fb8aa3b9d167820 */ /* 0x000fc40000400000 */
[----:B------:R-:W-:Y:S02]  /*4d50*/  FMUL R154, R154, 1.4426950216293334961 ;  /* 0x3fb8aa3b9a9a7820 */ /* 0x000fe40000400000 */
[----:B------:R-:W-:Y:S02]  /*4d60*/  FMUL R160, R160, 1.4426950216293334961 ;  /* 0x3fb8aa3ba0a07820 */ /* 0x000fe40000400000 */
[----:B------:R-:W-:Y:S02]  /*4d70*/  FMUL R71, R71, 1.4426950216293334961 ;  /* 0x3fb8aa3b47477820 */ /* 0x000fe40000400000 */
[----:B------:R-:W-:Y:S02]  /*4d80*/  FMUL R158, R158, 1.4426950216293334961 ;  /* 0x3fb8aa3b9e9e7820 */ /* 0x000fe40000400000 */
[----:B------:R-:W-:Y:S02]  /*4d90*/  FMUL R155, R155, 1.4426950216293334961 ;  /* 0x3fb8aa3b9b9b7820 */ /* 0x000fe40000400000 */
[----:B------:R-:W-:Y:S01]  /*4da0*/  FMUL R159, R159, 1.4426950216293334961 ;  /* 0x3fb8aa3b9f9f7820 */ /* 0x000fe20000400000 */
[----:B------:R-:W3:Y:S08]  /*4db0*/  MUFU.EX2 R195, R154 ;  /* 0x0000009a00c37308 */ /* 0x000ef00000000800 */
[----:B------:R-:W-:Y:S08]  /*4dc0*/  MUFU.EX2 R191, R191 ;  /* 0x000000bf00bf7308 */ /* 0x000ff00000000800 */
[----:B------:R-:W-:Y:S08]  /*4dd0*/  MUFU.EX2 R194, R194 ;  /* 0x000000c200c27308 */ /* 0x000ff00000000800 */
[----:B------:R-:W4:Y:S08]  /*4de0*/  MUFU.EX2 R193, R193 ;  /* 0x000000c100c17308 */ /* 0x000f300000000800 */
[----:B------:R-:W0:Y:S08]  /*4df0*/  MUFU.EX2 R19, R19 ;  /* 0x0000001300137308 */ /* 0x000e300000000800 */
[----:B------:R-:W-:Y:S08]  /*4e00*/  MUFU.EX2 R0, R0 ;  /* 0x0000000000007308 */ /* 0x000ff00000000800 */
[----:B------:R-:W-:Y:S08]  /*4e10*/  MUFU.EX2 R4, R4 ;  /* 0x0000000400047308 */ /* 0x000ff00000000800 */
[----:B------:R-:W-:Y:S08]  /*4e20*/  MUFU.EX2 R2, R2 ;  /* 0x0000000200027308 */ /* 0x000ff00000000800 */
[----:B------:R-:W-:Y:S08]  /*4e30*/  MUFU.EX2 R23, R160 ;  /* 0x000000a000177308 */ /* 0x000ff00000000800 */
[----:B------:R0:W0:Y:S08]  /*4e40*/  MUFU.EX2 R18, R71 ;  /* 0x0000004700127308 */ /* 0x0000300000000800 */
[----:B------:R-:W-:Y:S08]  /*4e50*/  MUFU.EX2 R188, R158 ;  /* 0x0000009e00bc7308 */ /* 0x000ff00000000800 */
[----:B------:R-:W0:Y:S08]  /*4e60*/  MUFU.EX2 R21, R155 ;  /* 0x0000009b00157308 */ /* 0x000e300000000800 */
[----:B------:R-:W-:Y:S08]  /*4e70*/  MUFU.EX2 R3, R159 ;  /* 0x0000009f00037308 */ /* 0x000ff00000000800 */
[----:B------:R-:W1:Y:S08]  /*4e80*/  MUFU.EX2 R17, R17 ;  /* 0x0000001100117308 */ /* 0x000e700000000800 */
[----:B------:R-:W2:Y:S01]  /*4e90*/  MUFU.EX2 R22, R22 ;  /* 0x0000001600167308 */ /* 0x000ea20000000800 */
[C---:B-----5:R-:W-:Y:S01]  /*4ea0*/  FMUL R32, R20.reuse, R32 ;  /* 0x0000002014207220 */ /* 0x060fe20000400000 */
[----:B---3--:R-:W-:Y:S01]  /*4eb0*/  F2FP.PACK_AB R68, R195, R196 ;  /* 0x000000c4c344723e */ /* 0x008fe200000000ff */
[----:B------:R-:W-:Y:S01]  /*4ec0*/  FMUL R33, R20, R33 ;  /* 0x0000002114217220 */ /* 0x000fe20000400000 */
[----:B----4-:R-:W-:Y:S01]  /*4ed0*/  F2FP.PACK_AB R69, R193, R194 ;  /* 0x000000c2c145723e */ /* 0x010fe200000000ff */
[----:B0-----:R-:W-:Y:S01]  /*4ee0*/  FMUL R34, R19, R34 ;  /* 0x0000002213227220 */ /* 0x001fe20000400000 */
[----:B------:R-:W-:Y:S01]  /*4ef0*/  F2FP.PACK_AB R70, R191, R192 ;  /* 0x000000c0bf46723e */ /* 0x000fe200000000ff */
[----:B------:R-:W-:Y:S01]  /*4f00*/  FMUL R35, R19, R35 ;  /* 0x0000002313237220 */ /* 0x000fe20000400000 */
[----:B------:R-:W-:Y:S01]  /*4f10*/  F2FP.PACK_AB R71, R189, R190 ;  /* 0x000000bebd47723e */ /* 0x000fe200000000ff */
[----:B------:R-:W-:Y:S01]  /*4f20*/  FMUL R88, R18, R88 ;  /* 0x0000005812587220 */ /* 0x000fe20000400000 */
[----:B------:R-:W-:Y:S01]  /*4f30*/  F2FP.PACK_AB R152, R4, R0 ;  /* 0x000000000498723e */ /* 0x000fe200000000ff */
[----:B------:R-:W-:Y:S01]  /*4f40*/  FMUL R89, R18, R89 ;  /* 0x0000005912597220 */ /* 0x000fe20000400000 */
[----:B------:R-:W-:Y:S01]  /*4f50*/  F2FP.PACK_AB R153, R21, R188 ;  /* 0x000000bc1599723e */ /* 0x000fe200000000ff */
[----:B-1----:R-:W-:Y:S01]  /*4f60*/  FMUL R90, R17, R90 ;  /* 0x0000005a115a7220 */ /* 0x002fe20000400000 */
[----:B------:R-:W-:Y:S01]  /*4f70*/  F2FP.PACK_AB R154, R23, R2 ;  /* 0x00000002179a723e */ /* 0x000fe200000000ff */
[----:B------:R-:W-:Y:S01]  /*4f80*/  FMUL R91, R17, R91 ;  /* 0x0000005b115b7220 */ /* 0x000fe20000400000 */
[----:B--2---:R-:W-:Y:S01]  /*4f90*/  F2FP.PACK_AB R155, R22, R3 ;  /* 0x00000003169b723e */ /* 0x004fe200000000ff */
[C---:B------:R-:W-:Y:S01]  /*4fa0*/  FMUL R36, R20.reuse, R36 ;  /* 0x0000002414247220 */ /* 0x040fe20000400000 */
[----:B------:R-:W0:Y:S01]  /*4fb0*/  LDSM.16.M88.4 R160, [R8+0x10800] ;  /* 0x0108000008a0783b */ /* 0x000e220000000200 */
[----:B------:R-:W-:-:S02]  /*4fc0*/  FMUL R37, R20, R37 ;  /* 0x0000002514257220 */ /* 0x000fc40000400000 */
[C---:B------:R-:W-:Y:S01]  /*4fd0*/  FMUL R38, R19.reuse, R38 ;  /* 0x0000002613267220 */ /* 0x040fe20000400000 */
[----:B------:R-:W1:Y:S01]  /*4fe0*/  LDSM.16.M88.4 R156, [R8+0x10a00] ;  /* 0x010a0000089c783b */ /* 0x000e620000000200 */
[----:B------:R-:W-:Y:S02]  /*4ff0*/  FMUL R39, R19, R39 ;  /* 0x0000002713277220 */ /* 0x000fe40000400000 */
[C---:B------:R-:W-:Y:S02]  /*5000*/  FMUL R92, R18.reuse, R92 ;  /* 0x0000005c125c7220 */ /* 0x040fe40000400000 */
[----:B------:R-:W-:Y:S02]  /*5010*/  FMUL R93, R18, R93 ;  /* 0x0000005d125d7220 */ /* 0x000fe40000400000 */
[C---:B------:R-:W-:Y:S02]  /*5020*/  FMUL R94, R17.reuse, R94 ;  /* 0x0000005e115e7220 */ /* 0x040fe40000400000 */
[----:B------:R-:W-:Y:S01]  /*5030*/  FMUL R95, R17, R95 ;  /* 0x0000005f115f7220 */ /* 0x000fe20000400000 */
[-C--:B------:R-:W-:Y:S08]  /*5040*/  HMMA.16816.F32 R32, R68, R132.reuse, R32 ;  /* 0x000000844420723c */ /* 0x080ff00000001820 */
[----:B------:R-:W-:Y:S08]  /*5050*/  HMMA.16816.F32 R88, R152, R132, R88 ;  /* 0x000000849858723c */ /* 0x000ff00000001858 */
[-C--:B------:R-:W-:Y:S08]  /*5060*/  HMMA.16816.F32 R36, R68, R134.reuse, R36 ;  /* 0x000000864424723c */ /* 0x080ff00000001824 */
[----:B------:R-:W-:Y:S01]  /*5070*/  HMMA.16816.F32 R92, R152, R134, R92 ;  /* 0x00000086985c723c */ /* 0x000fe2000000185c */
[----:B------:R-:W2:Y:S01]  /*5080*/  LDSM.16.M88.4 R132, [R8+0x10c00] ;  /* 0x010c00000884783b */ /* 0x000ea20000000200 */
[----:B------:R-:W-:-:S02]  /*5090*/  FMUL R40, R20, R40 ;  /* 0x0000002814287220 */ /* 0x000fc40000400000 */
[C---:B------:R-:W-:Y:S02]  /*50a0*/  FMUL R41, R20.reuse, R41 ;  /* 0x0000002914297220 */ /* 0x040fe40000400000 */
[C---:B------:R-:W-:Y:S02]  /*50b0*/  FMUL R42, R19.reuse, R42 ;  /* 0x0000002a132a7220 */ /* 0x040fe40000400000 */
[C---:B------:R-:W-:Y:S02]  /*50c0*/  FMUL R43, R19.reuse, R43 ;  /* 0x0000002b132b7220 */ /* 0x040fe40000400000 */
[C---:B------:R-:W-:Y:S02]  /*50d0*/  FMUL R44, R20.reuse, R44 ;  /* 0x0000002c142c7220 */ /* 0x040fe40000400000 */
[----:B------:R-:W-:Y:S02]  /*50e0*/  FMUL R45, R20, R45 ;  /* 0x0000002d142d7220 */ /* 0x000fe40000400000 */
        /* <DEDUP_REMOVED lines=9> */
[----:B------:R-:W-:Y:S02]  /*5180*/  FMUL R57, R20, R57 ;  /* 0x0000003914397220 */ /* 0x000fe40000400000 */
[C---:B------:R-:W-:Y:S02]  /*5190*/  FMUL R54, R19.reuse, R54 ;  /* 0x0000003613367220 */ /* 0x040fe40000400000 */
[C---:B------:R-:W-:Y:S02]  /*51a0*/  FMUL R55, R19.reuse, R55 ;  /* 0x0000003713377220 */ /* 0x040fe40000400000 */
        /* <DEDUP_REMOVED lines=37> */
[----:B------:R-:W-:Y:S01]  /*5400*/  FMUL R83, R19, R83 ;  /* 0x0000005313537220 */ /* 0x000fe20000400000 */
[----:B------:R-:W-:Y:S01]  /*5410*/  HMMA.16816.F32 R40, R68, R172, R40 ;  /* 0x000000ac4428723c */ /* 0x000fe20000001828 */
[----:B------:R-:W-:Y:S02]  /*5420*/  FADD R193, R194, R193 ;  /* 0x000000c1c2c17221 */ /* 0x000fe40000000000 */
[----:B------:R-:W-:Y:S02]  /*5430*/  FADD R195, R196, R195 ;  /* 0x000000c3c4c37221 */ /* 0x000fe40000000000 */
[----:B------:R-:W-:-:S03]  /*5440*/  FADD R188, R188, R21 ;  /* 0x00000015bcbc7221 */ /* 0x000fc60000000000 */
[----:B------:R-:W-:Y:S01]  /*5450*/  HMMA.16816.F32 R44, R68, R174, R44 ;  /* 0x000000ae442c723c */ /* 0x000fe2000000182c */
[----:B------:R-:W-:Y:S02]  /*5460*/  FADD R190, R190, R193 ;  /* 0x000000c1bebe7221 */ /* 0x000fe40000000000 */
[----:B------:R-:W-:-:S05]  /*5470*/  FADD R192, R192, R195 ;  /* 0x000000c3c0c07221 */ /* 0x000fca0000000000 */
[----:B------:R-:W-:Y:S01]  /*5480*/  HMMA.16816.F32 R48, R68, R168, R48 ;  /* 0x000000a84430723c */ /* 0x000fe20000001830 */
[----:B------:R-:W-:-:S07]  /*5490*/  FADD R3, R3, R188 ;  /* 0x000000bc03037221 */ /* 0x000fce0000000000 */
[C---:B------:R-:W-:Y:S08]  /*54a0*/  HMMA.16816.F32 R52, R68.reuse, R170, R52 ;  /* 0x000000aa4434723c */ /* 0x040ff00000001834 */
[C---:B------:R-:W-:Y:S08]  /*54b0*/  HMMA.16816.F32 R56, R68.reuse, R164, R56 ;  /* 0x000000a44438723c */ /* 0x040ff00000001838 */
[C---:B------:R-:W-:Y:S08]  /*54c0*/  HMMA.16816.F32 R60, R68.reuse, R166, R60 ;  /* 0x000000a6443c723c */ /* 0x040ff0000000183c */
[C---:B0-----:R-:W-:Y:S08]  /*54d0*/  HMMA.16816.F32 R64, R68.reuse, R160, R64 ;  /* 0x000000a04440723c */ /* 0x041ff00000001840 */
[C---:B------:R-:W-:Y:S08]  /*54e0*/  HMMA.16816.F32 R28, R68.reuse, R162, R28 ;  /* 0x000000a2441c723c */ /* 0x040ff0000000181c */
[C---:B-1----:R-:W-:Y:S08]  /*54f0*/  HMMA.16816.F32 R24, R68.reuse, R156, R24 ;  /* 0x0000009c4418723c */ /* 0x042ff00000001818 */
[C---:B------:R-:W-:Y:S08]  /*5500*/  HMMA.16816.F32 R184, R68.reuse, R158, R184 ;  /* 0x0000009e44b8723c */ /* 0x040ff000000018b8 */
[C---:B--2---:R-:W-:Y:S08]  /*5510*/  HMMA.16816.F32 R180, R68.reuse, R132, R180 ;  /* 0x0000008444b4723c */ /* 0x044ff000000018b4 */
[C---:B------:R-:W-:Y:S08]  /*5520*/  HMMA.16816.F32 R72, R68.reuse, R134, R72 ;  /* 0x000000864448723c */ /* 0x040ff00000001848 */
[C---:B------:R-:W-:Y:S08]  /*5530*/  HMMA.16816.F32 R76, R68.reuse, R176, R76 ;  /* 0x000000b0444c723c */ /* 0x040ff0000000184c */
[----:B------:R-:W-:Y:S07]  /*5540*/  HMMA.16816.F32 R80, R68, R178, R80 ;  /* 0x000000b24450723c */ /* 0x000fee0000001850 */
[----:B------:R-:W-:-:S04]  /*5550*/  FADD R69, R0, R4 ;  /* 0x0000000400457221 */ /* 0x000fc80000000000 */
[----:B------:R-:W-:Y:S02]  /*5560*/  FADD R2, R2, R69 ;  /* 0x0000004502027221 */ /* 0x000fe40000000000 */
[----:B------:R-:W-:Y:S02]  /*5570*/  FADD R190, R189, R190 ;  /* 0x000000bebdbe7221 */ /* 0x000fe40000000000 */
[----:B------:R-:W-:Y:S02]  /*5580*/  FADD R192, R191, R192 ;  /* 0x000000c0bfc07221 */ /* 0x000fe40000000000 */
[----:B------:R-:W-:Y:S02]  /*5590*/  FADD R2, R23, R2 ;  /* 0x0000000217027221 */ /* 0x000fe40000000000 */
[----:B------:R-:W-:Y:S01]  /*55a0*/  FADD R3, R22, R3 ;  /* 0x0000000316037221 */ /* 0x000fe20000000000 */
[----:B------:R-:W0:Y:S04]  /*55b0*/  SHFL.BFLY PT, R23, R190, 0x2, 0x1f ;  /* 0x0c401f00be177f89 */ /* 0x000e2800000e0000 */
[----:B------:R-:W1:Y:S04]  /*55c0*/  SHFL.BFLY PT, R21, R192, 0x2, 0x1f ;  /* 0x0c401f00c0157f89 */ /* 0x000e6800000e0000 */
[----:B------:R-:W2:Y:S04]  /*55d0*/  SHFL.BFLY PT, R69, R2, 0x2, 0x1f ;  /* 0x0c401f0002457f89 */ /* 0x000ea800000e0000 */
[----:B------:R-:W3:Y:S01]  /*55e0*/  SHFL.BFLY PT, R0, R3, 0x2, 0x1f ;  /* 0x0c401f0003007f89 */ /* 0x000ee200000e0000 */
[----:B------:R-:W-:Y:S01]  /*55f0*/  UIADD3 UR4, UP0, UR4, 0x10, URZ ;  /* 0x0000001004047890 */ /* 0x000fe2000ff1e03f */
[----:B0-----:R-:W-:-:S02]  /*5600*/  FADD R23, R190, R23 ;  /* 0x00000017be177221 */ /* 0x001fc40000000000 */
[----:B-1----:R-:W-:Y:S02]  /*5610*/  FADD R21, R192, R21 ;  /* 0x00000015c0157221 */ /* 0x002fe40000000000 */
[----:B--2---:R-:W-:Y:S02]  /*5620*/  FADD R69, R2, R69 ;  /* 0x0000004502457221 */ /* 0x004fe40000000000 */
[----:B---3--:R-:W-:Y:S01]  /*5630*/  FADD R3, R3, R0 ;  /* 0x0000000003037221 */ /* 0x008fe20000000000 */
[----:B------:R-:W0:Y:S01]  /*5640*/  SHFL.BFLY PT, R2, R23, 0x1, 0x1f ;  /* 0x0c201f0017027f89 */ /* 0x000e2200000e0000 */
[----:B------:R-:W-:-:S03]  /*5650*/  UIADD3.X UR5, URZ, UR5, URZ, UP0, !UPT ;  /* 0x000000053f057290 */ /* 0x000fc600087fe43f */
[----:B------:R-:W1:Y:S04]  /*5660*/  SHFL.BFLY PT, R0, R21, 0x1, 0x1f ;  /* 0x0c201f0015007f89 */ /* 0x000e6800000e0000 */
[----:B------:R-:W2:Y:S04]  /*5670*/  SHFL.BFLY PT, R4, R69, 0x1, 0x1f ;  /* 0x0c201f0045047f89 */ /* 0x000ea800000e0000 */
[----:B------:R-:W3:Y:S01]  /*5680*/  SHFL.BFLY PT, R22, R3, 0x1, 0x1f ;  /* 0x0c201f0003167f89 */ /* 0x000ee200000e0000 */
[----:B------:R-:W-:Y:S02]  /*5690*/  ISETP.LE.U32.AND P0, PT, R245, UR4, PT ;  /* 0x00000004f5007c0c */ /* 0x000fe4000bf03070 */
[----:B------:R-:W-:-:S04]  /*56a0*/  MOV R70, UR5 ;  /* 0x0000000500467c02 */ /* 0x000fc80008000f00 */
[----:B------:R-:W-:Y:S01]  /*56b0*/  ISETP.GE.U32.AND.EX P0, PT, R70, RZ, PT, P0 ;  /* 0x000000ff4600720c */ /* 0x000fe20003f06100 */
[C---:B------:R-:W-:Y:S02]  /*56c0*/  FMUL R84, R18.reuse, R84 ;  /* 0x0000005412547220 */ /* 0x040fe40000400000 */
[C---:B------:R-:W-:Y:S02]  /*56d0*/  FMUL R85, R18.reuse, R85 ;  /* 0x0000005512557220 */ /* 0x040fe40000400000 */
[C---:B------:R-:W-:Y:S02]  /*56e0*/  FMUL R86, R17.reuse, R86 ;  /* 0x0000005611567220 */ /* 0x040fe40000400000 */
[----:B------:R-:W-:Y:S02]  /*56f0*/  FMUL R87, R17, R87 ;  /* 0x0000005711577220 */ /* 0x000fe40000400000 */
[C---:B------:R-:W-:Y:S02]  /*5700*/  FMUL R96, R18.reuse, R96 ;  /* 0x0000006012607220 */ /* 0x040fe40000400000 */
[----:B------:R-:W-:-:S02]  /*5710*/  FMUL R97, R18, R97 ;  /* 0x0000006112617220 */ /* 0x000fc40000400000 */
        /* <DEDUP_REMOVED lines=49> */
[----:B------:R-:W-:Y:S01]  /*5a30*/  FMUL R151, R17, R151 ;  /* 0x0000009711977220 */ /* 0x000fe20000400000 */
[----:B------:R-:W-:Y:S01]  /*5a40*/  MOV R68, 0x10 ;  /* 0x0000001000447802 */ /* 0x000fe20000000f00 */
[----:B0-----:R-:W-:Y:S01]  /*5a50*/  FADD R2, R23, R2 ;  /* 0x0000000217027221 */ /* 0x001fe20000000000 */
[----:B------:R-:W-:Y:S01]  /*5a60*/  HMMA.16816.F32 R84, R152, R172, R84 ;  /* 0x000000ac9854723c */ /* 0x000fe20000001854 */
[----:B-1----:R-:W-:Y:S02]  /*5a70*/  FADD R21, R21, R0 ;  /* 0x0000000015157221 */ /* 0x002fe40000000000 */
[----:B--2---:R-:W-:Y:S02]  /*5a80*/  FADD R69, R69, R4 ;  /* 0x0000000445457221 */ /* 0x004fe40000000000 */
[----:B---3--:R-:W-:-:S03]  /*5a90*/  FADD R22, R3, R22 ;  /* 0x0000001603167221 */ /* 0x008fc60000000000 */
[----:B------:R-:W-:Y:S01]  /*5aa0*/  HMMA.16816.F32 R96, R152, R174, R96 ;  /* 0x000000ae9860723c */ /* 0x000fe20000001860 */
[----:B------:R-:W-:Y:S01]  /*5ab0*/  FFMA R199, R19, R199, R2 ;  /* 0x000000c713c77223 */ /* 0x000fe20000000002 */
[----:B------:R-:W-:Y:S01]  /*5ac0*/  MOV R2, R9 ;  /* 0x0000000900027202 */ /* 0x000fe20000000f00 */
[C---:B------:R-:W-:Y:S01]  /*5ad0*/  IMAD R10, R68.reuse, c[0x0][0x1b4], R10 ;  /* 0x00006d00440a7a24 */ /* 0x040fe200078e020a */
[----:B------:R-:W-:Y:S01]  /*5ae0*/  MOV R0, R12 ;  /* 0x0000000c00007202 */ /* 0x000fe20000000f00 */
[----:B------:R-:W-:-:S03]  /*5af0*/  IMAD R11, R68, c[0x0][0x1a4], R11 ;  /* 0x00006900440b7a24 */ /* 0x000fc600078e020b */
[----:B------:R-:W-:Y:S01]  /*5b00*/  HMMA.16816.F32 R100, R152, R168, R100 ;  /* 0x000000a89864723c */ /* 0x000fe20000001864 */
[----:B------:R-:W-:Y:S01]  /*5b10*/  FFMA R204, R20, R204, R21 ;  /* 0x000000cc14cc7223 */ /* 0x000fe20000000015 */
[----:B------:R-:W-:Y:S01]  /*5b20*/  MOV R23, R13 ;  /* 0x0000000d00177202 */ /* 0x000fe20000000f00 */
[----:B------:R-:W-:Y:S01]  /*5b30*/  FFMA R198, R18, R198, R69 ;  /* 0x000000c612c67223 */ /* 0x000fe20000000045 */
[----:B------:R-:W-:Y:S01]  /*5b40*/  MOV R3, R14 ;  /* 0x0000000e00037202 */ /* 0x000fe20000000f00 */
[----:B------:R-:W-:-:S03]  /*5b50*/  FFMA R197, R17, R197, R22 ;  /* 0x000000c511c57223 */ /* 0x000fc60000000016 */
[C---:B------:R-:W-:Y:S08]  /*5b60*/  HMMA.16816.F32 R104, R152.reuse, R170, R104 ;  /* 0x000000aa9868723c */ /* 0x040ff00000001868 */
        /* <DEDUP_REMOVED lines=9> */
[----:B------:R-:W-:Y:S01]  /*5c00*/  HMMA.16816.F32 R148, R152, R178, R148 ;  /* 0x000000b29894723c */ /* 0x000fe20000001894 */
[----:B------:R-:W-:Y:S01]  /*5c10*/  @P0 CALL.REL.NOINC `(.L_x_0) ;  /* 0x0000001000000944 */ /* 0x000fe20003c00000 */
[----:B------:R-:W-:Y:S06]  /*5c20*/  BRA `(.L_x_1) ;  /* 0xffffe15000007947 */ /* 0x000fec000383ffff */
.L_x_0:
[----:B------:R-:W0:Y:S01]  /*5c30*/  S2R R232, SR_CTAID.Y ;  /* 0x0000000000e87919 */ /* 0x000e220000002600 */
[----:B------:R-:W-:-:S02]  /*5c40*/  MOV R17, R75 ;  /* 0x0000004b00117202 */ /* 0x000fc40000000f00 */
[----:B------:R-:W-:Y:S01]  /*5c50*/  MOV R19, R79 ;  /* 0x0000004f00137202 */ /* 0x000fe20000000f00 */
[----:B------:R-:W-:Y:S01]  /*5c60*/  IMAD R79, R244, c[0x0][0x1c4], RZ ;  /* 0x00007100f44f7a24 */ /* 0x000fe200078e02ff */
[----:B------:R-:W-:Y:S01]  /*5c70*/  MOV R18, R78 ;  /* 0x0000004e00127202 */ /* 0x000fe20000000f00 */
[----:B------:R-:W-:Y:S01]  /*5c80*/  BAR.SYNC.DEFER_BLOCKING 0x0 ;  /* 0x0000000000007b1d */ /* 0x000fe20000010000 */
[----:B------:R-:W-:Y:S02]  /*5c90*/  MOV R3, R90 ;  /* 0x0000005a00037202 */ /* 0x000fe40000000f00 */
[----:B------:R-:W-:Y:S02]  /*5ca0*/  MOV R90, R100 ;  /* 0x00000064005a7202 */ /* 0x000fe40000000f00 */
[----:B------:R-:W-:Y:S02]  /*5cb0*/  MOV R132, R104 ;  /* 0x0000006800847202 */ /* 0x000fe40000000f00 */
[----:B------:R-:W-:-:S02]  /*5cc0*/  SHF.L.U32 R78, R247, 0xb, RZ ;  /* 0x0000000bf74e7819 */ /* 0x000fc400000006ff */
[----:B------:R-:W-:Y:S02]  /*5cd0*/  MOV R104, R126 ;  /* 0x0000007e00687202 */ /* 0x000fe40000000f00 */
[----:B------:R-:W-:Y:S02]  /*5ce0*/  MOV R100, R127 ;  /* 0x0000007f00647202 */ /* 0x000fe40000000f00 */
[C---:B------:R-:W-:Y:S01]  /*5cf0*/  SHF.L.U32 R127, R79.reuse, 0x1, RZ ;  /* 0x000000014f7f7819 */ /* 0x040fe200000006ff */
[----:B------:R-:W-:Y:S01]  /*5d00*/  IMAD.HI R79, R79, 0x2, RZ ;  /* 0x000000024f4f7827 */ /* 0x000fe200078e02ff */
[----:B------:R-:W-:Y:S02]  /*5d10*/  MOV R21, R83 ;  /* 0x0000005300157202 */ /* 0x000fe40000000f00 */
[----:B------:R-:W-:Y:S01]  /*5d20*/  LOP3.LUT R83, R78, 0x3000, RZ, 0xc0, !PT ;  /* 0x000030004e537812 */ /* 0x000fe200078ec0ff */
[----:B0-----:R-:W-:Y:S01]  /*5d30*/  IMAD R75, R232, c[0x0][0x1c0], RZ ;  /* 0x00007000e84b7a24 */ /* 0x001fe200078e02ff */
[----:B------:R-:W-:Y:S01]  /*5d40*/  MOV R152, R112 ;  /* 0x0000007000987202 */ /* 0x000fe20000000f00 */
[C---:B------:R-:W-:Y:S01]  /*5d50*/  FMUL R112, R199.reuse, 8388608 ;  /* 0x4b000000c7707820 */ /* 0x040fe20000400000 */
[----:B------:R-:W-:Y:S01]  /*5d60*/  FSETP.GEU.AND P2, PT, R199, 1.175494350822287508e-38, PT ;  /* 0x00800000c700780b */ /* 0x000fe20003f4e000 */
[C---:B------:R-:W-:Y:S01]  /*5d70*/  IMAD.HI R78, R75.reuse, 0x2, RZ ;  /* 0x000000024b4e7827 */ /* 0x040fe200078e02ff */
[----:B------:R-:W-:-:S02]  /*5d80*/  SHF.L.U32 R126, R75, 0x1, RZ ;  /* 0x000000014b7e7819 */ /* 0x000fc400000006ff */
[----:B------:R-:W-:Y:S02]  /*5d90*/  MOV R162, R114 ;  /* 0x0000007200a27202 */ /* 0x000fe40000000f00 */
[----:B------:R-:W-:Y:S02]  /*5da0*/  IADD3 R126, P0, P5, R127, c[0x0][0x178], R126 ;  /* 0x00005e007f7e7a10 */ /* 0x000fe40007d1e07e */
[----:B------:R-:W-:Y:S02]  /*5db0*/  MOV R114, R118 ;  /* 0x0000007600727202 */ /* 0x000fe40000000f00 */
[----:B------:R-:W-:Y:S02]  /*5dc0*/  IADD3.X R127, R79, c[0x0][0x17c], R78, P0, P5 ;  /* 0x00005f004f7f7a10 */ /* 0x000fe400007ea44e */
[----:B------:R-:W-:Y:S02]  /*5dd0*/  FSETP.GT.AND P0, PT, |R197|, 8.50705917302346158658e+37, PT ;  /* 0x7e800000c500780b */ /* 0x000fe40003f04200 */
[----:B------:R-:W-:-:S02]  /*5de0*/  FSEL R112, R112, R199, !P2 ;  /* 0x000000c770707208 */ /* 0x000fc40005000000 */
[----:B------:R-:W-:Y:S02]  /*5df0*/  FSEL R118, RZ, -23, P2 ;  /* 0xc1b80000ff767808 */ /* 0x000fe40001000000 */
[C---:B------:R-:W-:Y:S02]  /*5e00*/  FSETP.GEU.AND P2, PT, |R197|.reuse, 1.175494350822287508e-38, PT ;  /* 0x00800000c500780b */ /* 0x040fe40003f4e200 */
[----:B------:R-:W-:Y:S02]  /*5e10*/  MOV R16, R74 ;  /* 0x0000004a00107202 */ /* 0x000fe40000000f00 */
[----:B------:R-:W-:Y:S02]  /*5e20*/  MOV R8, R80 ;  /* 0x0000005000087202 */ /* 0x000fe40000000f00 */
[----:B------:R-:W-:Y:S01]  /*5e30*/  MOV R160, R115 ;  /* 0x0000007300a07202 */ /* 0x000fe20000000f00 */
[----:B------:R-:W-:Y:S01]  /*5e40*/  FMUL R115, R197, 8388608 ;  /* 0x4b000000c5737820 */ /* 0x000fe20000400000 */
[----:B------:R-:W-:Y:S01]  /*5e50*/  MOV R6, R76 ;  /* 0x0000004c00067202 */ /* 0x000fe20000000f00 */
[----:B------:R-:W-:Y:S01]  /*5e60*/  @P0 FMUL R151, R151, 0.25 ;  /* 0x3e80000097970820 */ /* 0x000fe20000400000 */
        /* <DEDUP_REMOVED lines=40> */
[----:B------:R-:W-:Y:S01]  /*60f0*/  FSETP.GEU.AND P4, PT, R197, 1.175494350822287508e-38, PT ;  /* 0x00800000c500780b */ /* 0x000fe20003f8e000 */
[----:B------:R-:W-:Y:S01]  /*6100*/  @P0 FMUL R94, R94, 0.25 ;  /* 0x3e8000005e5e0820 */ /* 0x000fe20000400000 */
[----:B------:R-:W-:Y:S01]  /*6110*/  FSETP.GEU.AND P1, PT, R204, 1.175494350822287508e-38, PT ;  /* 0x00800000cc00780b */ /* 0x000fe20003f2e000 */
[----:B------:R-:W-:Y:S01]  /*6120*/  @P0 FMUL R84, R84, 0.25 ;  /* 0x3e80000054540820 */ /* 0x000fe20000400000 */
[----:B------:R-:W-:Y:S01]  /*6130*/  FSEL R115, R115, R197, !P4 ;  /* 0x000000c573737208 */ /* 0x000fe20006000000 */
[----:B------:R-:W-:Y:S01]  /*6140*/  @P0 FMUL R77, R77, 0.25 ;  /* 0x3e8000004d4d0820 */ /* 0x000fe20000400000 */
[----:B------:R-:W-:Y:S01]  /*6150*/  FSEL R111, R111, R204, !P1 ;  /* 0x000000cc6f6f7208 */ /* 0x000fe20004800000 */
[----:B------:R-:W-:Y:S01]  /*6160*/  @P0 FMUL R102, R102, 0.25 ;  /* 0x3e80000066660820 */ /* 0x000fe20000400000 */
[----:B------:R-:W-:Y:S01]  /*6170*/  FSEL R227, RZ, -23, P1 ;  /* 0xc1b80000ffe37808 */ /* 0x000fe20000800000 */
[----:B------:R-:W-:Y:S01]  /*6180*/  @P0 FMUL R76, R76, 0.25 ;  /* 0x3e8000004c4c0820 */ /* 0x000fe20000400000 */
[----:B------:R-:W-:Y:S01]  /*6190*/  FSETP.GT.AND P1, PT, |R198|, 8.50705917302346158658e+37, PT ;  /* 0x7e800000c600780b */ /* 0x000fe20003f24200 */
        /* <DEDUP_REMOVED lines=15> */
[----:B------:R-:W-:Y:S01]  /*6290*/  FSETP.GT.AND P0, PT, |R199|, 8.50705917302346158658e+37, PT ;  /* 0x7e800000c700780b */ /* 0x000fe20003f04200 */
[----:B------:R-:W-:Y:S01]  /*62a0*/  @!P2 FMUL R151, R151, 16777216 ;  /* 0x4b8000009797a820 */ /* 0x000fe20000400000 */
[----:B------:R-:W-:Y:S01]  /*62b0*/  MOV R133, R109 ;  /* 0x0000006d00857202 */ /* 0x000fe20000000f00 */
        /* <DEDUP_REMOVED lines=15> */
[----:B------:R-:W-:Y:S01]  /*63b0*/  FSETP.GEU.AND P3, PT, R198, 1.175494350822287508e-38, PT ;  /* 0x00800000c600780b */ /* 0x000fe20003f6e000 */
[----:B------:R-:W-:Y:S01]  /*63c0*/  @!P2 FMUL R98, R98, 16777216 ;  /* 0x4b8000006262a820 */ /* 0x000fe20000400000 */
[----:B------:R-:W-:Y:S01]  /*63d0*/  MOV R20, R82 ;  /* 0x0000005200147202 */ /* 0x000fe20000000f00 */
[----:B------:R-:W-:Y:S01]  /*63e0*/  @!P2 FMUL R100, R100, 16777216 ;  /* 0x4b8000006464a820 */ /* 0x000fe20000400000 */
[----:B------:R-:W-:Y:S01]  /*63f0*/  MOV R5, R73 ;  /* 0x0000004900057202 */ /* 0x000fe20000000f00 */
[----:B------:R-:W-:Y:S01]  /*6400*/  @!P2 FMUL R104, R104, 16777216 ;  /* 0x4b8000006868a820 */ /* 0x000fe20000400000 */
[----:B------:R-:W-:Y:S01]  /*6410*/  SHF.L.U32 R73, R247, 0x9, RZ ;  /* 0x00000009f7497819 */ /* 0x000fe200000006ff */
[----:B------:R-:W-:Y:S01]  /*6420*/  @!P2 FMUL R106, R106, 16777216 ;  /* 0x4b8000006a6aa820 */ /* 0x000fe20000400000 */
[----:B------:R-:W-:Y:S01]  /*6430*/  LEA R250, R251, R250, 0x1 ;  /* 0x000000fafbfa7211 */ /* 0x000fe200078e08ff */
[----:B------:R-:W-:Y:S01]  /*6440*/  @!P2 FMUL R108, R108, 16777216 ;  /* 0x4b8000006c6ca820 */ /* 0x000fe20000400000 */
[----:B------:R-:W-:Y:S01]  /*6450*/  IADD3 R142, R111, -0x3f3504f3, RZ ;  /* 0xc0cafb0d6f8e7810 */ /* 0x000fe20007ffe0ff */
[----:B------:R-:W-:Y:S01]  /*6460*/  @!P2 FMUL R197, R197, 16777216 ;  /* 0x4b800000c5c5a820 */ /* 0x000fe20000400000 */
[----:B------:R-:W-:Y:S01]  /*6470*/  IADD3 R141, R112, -0x3f3504f3, RZ ;  /* 0xc0cafb0d708d7810 */ /* 0x000fe20007ffe0ff */
[----:B------:R-:W-:Y:S01]  /*6480*/  @!P2 FMUL R119, R119, 16777216 ;  /* 0x4b8000007777a820 */ /* 0x000fe20000400000 */
[----:B------:R-:W-:Y:S01]  /*6490*/  LOP3.LUT R2, R248, 0x3000, R73, 0xf8, !PT ;  /* 0x00003000f8027812 */ /* 0x000fe200078ef849 */
[----:B------:R-:W-:Y:S01]  /*64a0*/  @!P2 FMUL R114, R114, 16777216 ;  /* 0x4b8000007272a820 */ /* 0x000fe20000400000 */
[----:B------:R-:W0:Y:S01]  /*64b0*/  MUFU.RCP R97, R197 ;  /* 0x000000c500617308 */ /* 0x000e220000001000 */
[----:B------:R-:W-:Y:S01]  /*64c0*/  @!P2 FMUL R160, R160, 16777216 ;  /* 0x4b800000a0a0a820 */ /* 0x000fe20000400000 */
[----:B------:R-:W-:Y:S01]  /*64d0*/  IADD3 R122, R115, -0x3f3504f3, RZ ;  /* 0xc0cafb0d737a7810 */ /* 0x000fe20007ffe0ff */
[----:B------:R-:W-:Y:S01]  /*64e0*/  @!P2 FMUL R162, R162, 16777216 ;  /* 0x4b800000a2a2a820 */ /* 0x000fe20000400000 */
[----:B------:R-:W-:Y:S01]  /*64f0*/  SHF.L.U32 R73, R250, 0x2, RZ ;  /* 0x00000002fa497819 */ /* 0x000fe200000006ff */
[----:B------:R-:W-:Y:S01]  /*6500*/  @!P2 FMUL R164, R164, 16777216 ;  /* 0x4b800000a4a4a820 */ /* 0x000fe20000400000 */
[----:B------:R-:W-:Y:S01]  /*6510*/  LOP3.LUT R142, R142, 0xff800000, RZ, 0xc0, !PT ;  /* 0xff8000008e8e7812 */ /* 0x000fe200078ec0ff */
[----:B------:R-:W-:Y:S01]  /*6520*/  @!P2 FMUL R110, R110, 16777216 ;  /* 0x4b8000006e6ea820 */ /* 0x000fe20000400000 */
[----:B------:R-:W-:Y:S01]  /*6530*/  LOP3.LUT R141, R141, 0xff800000, RZ, 0xc0, !PT ;  /* 0xff8000008d8d7812 */ /* 0x000fe200078ec0ff */
[----:B------:R-:W-:Y:S01]  /*6540*/  @!P2 FMUL R81, R81, 16777216 ;  /* 0x4b8000005151a820 */ /* 0x000fe20000400000 */
[----:B------:R-:W-:Y:S01]  /*6550*/  LOP3.LUT R122, R122, 0xff800000, RZ, 0xc0, !PT ;  /* 0xff8000007a7a7812 */ /* 0x000fe200078ec0ff */
[----:B------:R-:W-:Y:S01]  /*6560*/  @!P2 FMUL R80, R80, 16777216 ;  /* 0x4b8000005050a820 */ /* 0x000fe20000400000 */
[----:B------:R-:W-:Y:S01]  /*6570*/  MOV R4, R72 ;  /* 0x0000004800047202 */ /* 0x000fe20000000f00 */
[----:B------:R-:W-:Y:S01]  /*6580*/  @!P2 FMUL R77, R77, 16777216 ;  /* 0x4b8000004d4da820 */ /* 0x000fe20000400000 */
[----:B------:R-:W-:Y:S01]  /*6590*/  LOP3.LUT R2, R2, R73, RZ, 0x3c, !PT ;  /* 0x0000004902027212 */ /* 0x000fe200078e3cff */
[----:B------:R-:W-:Y:S01]  /*65a0*/  @!P2 FMUL R102, R102, 16777216 ;  /* 0x4b8000006666a820 */ /* 0x000fe20000400000 */
[----:B------:R1:W2:Y:S01]  /*65b0*/  I2F R10, R142 ;  /* 0x0000008e000a7306 */ /* 0x0002a20000201400 */
[----:B------:R-:W-:Y:S01]  /*65c0*/  @!P2 FMUL R76, R76, 16777216 ;  /* 0x4b8000004c4ca820 */ /* 0x000fe20000400000 */
[C---:B------:R-:W-:Y:S01]  /*65d0*/  SHF.L.U32 R82, R247.reuse, 0x3, RZ ;  /* 0x00000003f7527819 */ /* 0x040fe200000006ff */
[----:B------:R-:W-:Y:S01]  /*65e0*/  @!P2 FMUL R74, R74, 16777216 ;  /* 0x4b8000004a4aa820 */ /* 0x000fe20000400000 */
[----:B------:R-:W-:Y:S01]  /*65f0*/  LOP3.LUT R0, R247, 0xf0, RZ, 0xc0, !PT ;  /* 0x000000f0f7007812 */ /* 0x000fe200078ec0ff */
[----:B------:R-:W-:Y:S01]  /*6600*/  @!P2 FMUL R71, R71, 16777216 ;  /* 0x4b8000004747a820 */ /* 0x000fe20000400000 */
[----:B------:R-:W-:Y:S01]  /*6610*/  LOP3.LUT R93, R82, 0x38, RZ, 0xc0, !PT ;  /* 0x00000038525d7812 */ /* 0x000fe200078ec0ff */
[----:B------:R-:W-:Y:S01]  /*6620*/  @!P2 FMUL R70, R70, 16777216 ;  /* 0x4b8000004646a820 */ /* 0x000fe20000400000 */
[----:B------:R3:W4:Y:S01]  /*6630*/  I2F R73, R141 ;  /* 0x0000008d00497306 */ /* 0x0007220000201400 */
[----:B------:R-:W-:Y:S01]  /*6640*/  @!P2 FMUL R69, R69, 16777216 ;  /* 0x4b8000004545a820 */ /* 0x000fe20000400000 */
[----:B------:R-:W-:Y:S01]  /*6650*/  SHF.R.U32.HI R247, RZ, 0x1, R247 ;  /* 0x00000001fff77819 */ /* 0x000fe200000116f7 */
[----:B------:R-:W-:Y:S01]  /*6660*/  @!P2 FMUL R68, R68, 16777216 ;  /* 0x4b8000004444a820 */ /* 0x000fe20000400000 */
[----:B------:R-:W-:Y:S01]  /*6670*/  FSEL R117, RZ, -23, P3 ;  /* 0xc1b80000ff757808 */ /* 0x000fe20001800000 */
[----:B------:R-:W-:Y:S01]  /*6680*/  @!P2 FMUL R11, R11, 16777216 ;  /* 0x4b8000000b0ba820 */ /* 0x000fe20000400000 */
[----:B------:R-:W-:Y:S01]  /*6690*/  LEA R93, R0, R93, 0x2 ;  /* 0x0000005d005d7211 */ /* 0x000fe200078e10ff */
[----:B------:R-:W-:Y:S01]  /*66a0*/  @!P2 FMUL R3, R3, 16777216 ;  /* 0x4b8000000303a820 */ /* 0x000fe20000400000 */
[C---:B------:R-:W-:Y:S01]  /*66b0*/  FSETP.GEU.AND P2, PT, |R198|.reuse, 1.175494350822287508e-38, PT ;  /* 0x00800000c600780b */ /* 0x040fe20003f4e200 */
[----:B------:R-:W-:Y:S01]  /*66c0*/  FMUL R116, R198, 8388608 ;  /* 0x4b000000c6747820 */ /* 0x000fe20000400000 */
[----:B------:R5:W-:Y:S01]  /*66d0*/  I2F R75, R122 ;  /* 0x0000007a004b7306 */ /* 0x000be20000201400 */
[----:B------:R-:W-:Y:S01]  /*66e0*/  @P1 FMUL R96, R96, 0.25 ;  /* 0x3e80000060601820 */ /* 0x000fe20000400000 */
[----:B------:R-:W-:Y:S01]  /*66f0*/  FSEL R226, RZ, -23, P4 ;  /* 0xc1b80000ffe27808 */ /* 0x000fe20002000000 */
[----:B------:R-:W-:Y:S01]  /*6700*/  @P1 FMUL R130, R130, 0.25 ;  /* 0x3e80000082821820 */ /* 0x000fe20000400000 */
[----:B------:R-:W-:Y:S01]  /*6710*/  FSEL R116, R116, R198, !P3 ;  /* 0x000000c674747208 */ /* 0x000fe20005800000 */
[----:B------:R-:W-:Y:S01]  /*6720*/  @P1 FMUL R138, R138, 0.25 ;  /* 0x3e8000008a8a1820 */ /* 0x000fe20000400000 */
[----:B------:R-:W-:Y:S01]  /*6730*/  LOP3.LUT R0, R247, 0x4, RZ, 0xc0, !PT ;  /* 0x00000004f7007812 */ /* 0x000fe200078ec0ff */
[----:B------:R-:W-:Y:S01]  /*6740*/  @P1 FMUL R140, R140, 0.25 ;  /* 0x3e8000008c8c1820 */ /* 0x000fe20000400000 */
[----:B------:R-:W-:Y:S01]  /*6750*/  IADD3 R123, R116, -0x3f3504f3, RZ ;  /* 0xc0cafb0d747b7810 */ /* 0x000fe20007ffe0ff */
[----:B------:R-:W-:Y:S01]  /*6760*/  @P1 FMUL R156, R156, 0.25 ;  /* 0x3e8000009c9c1820 */ /* 0x000fe20000400000 */
[----:B------:R-:W-:Y:S01]  /*6770*/  LEA R252, R252, R83, 0x4 ;  /* 0x00000053fcfc7211 */ /* 0x000fe200078e20ff */
[----:B------:R-:W-:Y:S01]  /*6780*/  @P1 FMUL R158, R158, 0.25 ;  /* 0x3e8000009e9e1820 */ /* 0x000fe20000400000 */
[----:B------:R-:W-:Y:S01]  /*6790*/  LOP3.LUT R123, R123, 0xff800000, RZ, 0xc0, !PT ;  /* 0xff8000007b7b7812 */ /* 0x000fe200078ec0ff */
[----:B------:R-:W-:Y:S01]  /*67a0*/  @P1 FMUL R137, R137, 0.25 ;  /* 0x3e80000089891820 */ /* 0x000fe20000400000 */
[----:B------:R-:W-:Y:S01]  /*67b0*/  IADD3 R0, R0, R93, RZ ;  /* 0x0000005d00007210 */ /* 0x000fe20007ffe0ff */
[----:B------:R-:W-:Y:S01]  /*67c0*/  @P1 FMUL R136, R136, 0.25 ;  /* 0x3e80000088881820 */ /* 0x000fe20000400000 */
[----:B------:R0:W2:Y:S01]  /*67d0*/  I2F R72, R123 ;  /* 0x0000007b00487306 */ /* 0x0000a20000201400 */
[----:B------:R-:W-:Y:S01]  /*67e0*/  @P1 FMUL R129, R129, 0.25 ;  /* 0x3e80000081811820 */ /* 0x000fe20000400000 */
[----:B-1----:R-:W-:Y:S01]  /*67f0*/  IADD3 R142, R111, -R142, RZ ;  /* 0x8000008e6f8e7210 */ /* 0x002fe20007ffe0ff */
[----:B------:R-:W-:Y:S01]  /*6800*/  @P1 FMUL R128, R128, 0.25 ;  /* 0x3e80000080801820 */ /* 0x000fe20000400000 */
[----:B---3--:R-:W-:Y:S01]  /*6810*/  IADD3 R141, R112, -R141, RZ ;  /* 0x8000008d708d7210 */ /* 0x008fe20007ffe0ff */
[----:B------:R-:W-:Y:S01]  /*6820*/  @P1 FMUL R125, R125, 0.25 ;  /* 0x3e8000007d7d1820 */ /* 0x000fe20000400000 */
[C---:B-----5:R-:W-:Y:S01]  /*6830*/  IADD3 R122, R115.reuse, -R122, RZ ;  /* 0x8000007a737a7210 */ /* 0x060fe20007ffe0ff */
[----:B------:R-:W-:Y:S01]  /*6840*/  @P1 FMUL R124, R124, 0.25 ;  /* 0x3e8000007c7c1820 */ /* 0x000fe20000400000 */
[----:B------:R-:W-:Y:S01]  /*6850*/  ISETP.GE.U32.AND P4, PT, R115, 0x7f800000, PT ;  /* 0x7f8000007300780c */ /* 0x000fe20003f86070 */
[----:B------:R-:W-:Y:S01]  /*6860*/  @P1 FMUL R121, R121, 0.25 ;  /* 0x3e80000079791820 */ /* 0x000fe20000400000 */
[----:B0-----:R-:W-:Y:S01]  /*6870*/  IADD3 R123, R116, -R123, RZ ;  /* 0x8000007b747b7210 */ /* 0x001fe20007ffe0ff */
[----:B------:R-:W-:Y:S01]  /*6880*/  @P1 FMUL R120, R120, 0.25 ;  /* 0x3e80000078781820 */ /* 0x000fe20000400000 */
[----:B------:R-:W-:Y:S01]  /*6890*/  LOP3.LUT R230, R252, 0x20, RZ, 0x3c, !PT ;  /* 0x00000020fce67812 */ /* 0x000fe200078e3cff */
[----:B------:R-:W-:Y:S01]  /*68a0*/  @P1 FMUL R154, R154, 0.25 ;  /* 0x3e8000009a9a1820 */ /* 0x000fe20000400000 */
[C---:B------:R-:W-:Y:S01]  /*68b0*/  LOP3.LUT R229, R252.reuse, 0x40, RZ, 0x3c, !PT ;  /* 0x00000040fce57812 */ /* 0x040fe200078e3cff */
[----:B------:R-:W-:Y:S01]  /*68c0*/  @P1 FMUL R103, R103, 0.25 ;  /* 0x3e80000067671820 */ /* 0x000fe20000400000 */
[----:B------:R-:W-:Y:S01]  /*68d0*/  LOP3.LUT R228, R252, 0x60, RZ, 0x3c, !PT ;  /* 0x00000060fce47812 */ /* 0x000fe200078e3cff */
[----:B------:R-:W-:Y:S01]  /*68e0*/  @P1 FMUL R153, R153, 0.25 ;  /* 0x3e80000099991820 */ /* 0x000fe20000400000 */
[----:B------:R-:W-:Y:S01]  /*68f0*/  ISETP.GE.U32.AND P5, PT, R116, 0x7f800000, PT ;  /* 0x7f8000007400780c */ /* 0x000fe20003fa6070 */
[----:B------:R-:W-:Y:S01]  /*6900*/  @P1 FMUL R152, R152, 0.25 ;  /* 0x3e80000098981820 */ /* 0x000fe20000400000 */
[----:B------:R-:W-:Y:S01]  /*6910*/  FSETP.NEU.AND P3, PT, R111, RZ, PT ;  /* 0x000000ff6f00720b */ /* 0x000fe20003f6d000 */
[----:B------:R-:W-:Y:S01]  /*6920*/  @P1 FMUL R133, R133, 0.25 ;  /* 0x3e80000085851820 */ /* 0x000fe20000400000 */
[----:B------:R-:W-:Y:S01]  /*6930*/  LOP3.LUT R249, R249, 0x1f8, RZ, 0xc0, !PT ;  /* 0x000001f8f9f97812 */ /* 0x000fe200078ec0ff */
[----:B------:R-:W-:-:S02]  /*6940*/  @P1 FMUL R135, R135, 0.25 ;  /* 0x3e80000087871820 */ /* 0x000fc40000400000 */
[----:B------:R-:W-:Y:S02]  /*6950*/  @P1 FMUL R134, R134, 0.25 ;  /* 0x3e80000086861820 */ /* 0x000fe40000400000 */
[----:B------:R-:W-:Y:S02]  /*6960*/  @P1 FMUL R132, R132, 0.25 ;  /* 0x3e80000084841820 */ /* 0x000fe40000400000 */
[----:B------:R-:W-:Y:S02]  /*6970*/  @P1 FMUL R91, R91, 0.25 ;  /* 0x3e8000005b5b1820 */ /* 0x000fe40000400000 */
[----:B------:R-:W-:Y:S02]  /*6980*/  @P1 FMUL R90, R90, 0.25 ;  /* 0x3e8000005a5a1820 */ /* 0x000fe40000400000 */
[----:B------:R-:W-:Y:S02]  /*6990*/  @P1 FMUL R87, R87, 0.25 ;  /* 0x3e80000057571820 */ /* 0x000fe40000400000 */
[----:B------:R-:W-:-:S02]  /*69a0*/  @P1 FMUL R86, R86, 0.25 ;  /* 0x3e80000056561820 */ /* 0x000fc40000400000 */
[----:B------:R-:W-:Y:S02]  /*69b0*/  @P1 FMUL R85, R85, 0.25 ;  /* 0x3e80000055551820 */ /* 0x000fe40000400000 */
[----:B------:R-:W-:Y:S02]  /*69c0*/  @P1 FMUL R23, R23, 0.25 ;  /* 0x3e80000017171820 */ /* 0x000fe40000400000 */
[----:B------:R-:W-:Y:S02]  /*69d0*/  @P1 FMUL R22, R22, 0.25 ;  /* 0x3e80000016161820 */ /* 0x000fe40000400000 */
[----:B------:R-:W-:Y:S02]  /*69e0*/  @P1 FMUL R92, R92, 0.25 ;  /* 0x3e8000005c5c1820 */ /* 0x000fe40000400000 */
[----:B------:R-:W-:Y:S02]  /*69f0*/  @P1 FMUL R89, R89, 0.25 ;  /* 0x3e80000059591820 */ /* 0x000fe40000400000 */
[----:B------:R-:W-:-:S02]  /*6a00*/  @P1 FMUL R88, R88, 0.25 ;  /* 0x3e80000058581820 */ /* 0x000fc40000400000 */
[----:B------:R-:W-:Y:S01]  /*6a10*/  @P1 FMUL R198, R198, 0.25 ;  /* 0x3e800000c6c61820 */ /* 0x000fe20000400000 */
[----:B------:R-:W-:Y:S01]  /*6a20*/  FSETP.GT.AND P1, PT, |R204|, 8.50705917302346158658e+37, PT ;  /* 0x7e800000cc00780b */ /* 0x000fe20003f24200 */
[----:B------:R-:W-:Y:S02]  /*6a30*/  @!P2 FMUL R96, R96, 16777216 ;  /* 0x4b8000006060a820 */ /* 0x000fe40000400000 */
[----:B------:R-:W-:Y:S02]  /*6a40*/  @!P2 FMUL R130, R130, 16777216 ;  /* 0x4b8000008282a820 */ /* 0x000fe40000400000 */
[----:B------:R-:W-:Y:S02]  /*6a50*/  @!P2 FMUL R138, R138, 16777216 ;  /* 0x4b8000008a8aa820 */ /* 0x000fe40000400000 */
[----:B------:R-:W-:Y:S02]  /*6a60*/  @!P2 FMUL R140, R140, 16777216 ;  /* 0x4b8000008c8ca820 */ /* 0x000fe40000400000 */
[----:B------:R-:W-:-:S02]  /*6a70*/  @!P2 FMUL R156, R156, 16777216 ;  /* 0x4b8000009c9ca820 */ /* 0x000fc40000400000 */
[----:B------:R-:W-:Y:S02]  /*6a80*/  @!P2 FMUL R158, R158, 16777216 ;  /* 0x4b8000009e9ea820 */ /* 0x000fe40000400000 */
        /* <DEDUP_REMOVED lines=26> */
[----:B------:R-:W-:Y:S01]  /*6c30*/  @!P2 FMUL R88, R88, 16777216 ;  /* 0x4b8000005858a820 */ /* 0x000fe20000400000 */
[----:B------:R-:W-:Y:S01]  /*6c40*/  FSETP.GEU.AND P2, PT, |R199|, 1.175494350822287508e-38, PT ;  /* 0x00800000c700780b */ /* 0x000fe20003f4e200 */
        /* <DEDUP_REMOVED lines=33> */
[C---:B------:R-:W-:Y:S01]  /*6e60*/  FSETP.GEU.AND P0, PT, |R204|.reuse, 1.175494350822287508e-38, PT ;  /* 0x00800000cc00780b */ /* 0x040fe20003f0e200 */
[----:B------:R-:W-:Y:S02]  /*6e70*/  @P1 FMUL R204, R204, 0.25 ;  /* 0x3e800000cccc1820 */ /* 0x000fe40000400000 */
[----:B------:R-:W-:Y:S02]  /*6e80*/  @!P2 FMUL R199, R199, 16777216 ;  /* 0x4b800000c7c7a820 */ /* 0x000fe40000400000 */
[C---:B------:R-:W-:Y:S02]  /*6e90*/  FMUL R101, R97.reuse, R119 ;  /* 0x0000007761657220 */ /* 0x040fe40000400000 */
[----:B------:R-:W0:Y:S01]  /*6ea0*/  MUFU.RCP R119, R198 ;  /* 0x000000c600777308 */ /* 0x000e220000001000 */
[C---:B------:R-:W-:Y:S02]  /*6eb0*/  FMUL R79, R97.reuse, R94 ;  /* 0x0000005e614f7220 */ /* 0x040fe40000400000 */
[----:B------:R-:W-:-:S02]  /*6ec0*/  FMUL R94, R97, R98 ;  /* 0x00000062615e7220 */ /* 0x000fc40000400000 */
[----:B------:R-:W-:Y:S02]  /*6ed0*/  FMUL R95, R97, R100 ;  /* 0x00000064615f7220 */ /* 0x000fe40000400000 */
[----:B------:R-:W-:Y:S01]  /*6ee0*/  @!P0 FMUL R204, R204, 16777216 ;  /* 0x4b800000cccc8820 */ /* 0x000fe20000400000 */
[----:B------:R-:W1:Y:S01]  /*6ef0*/  MUFU.RCP R199, R199 ;  /* 0x000000c700c77308 */ /* 0x000e620000001000 */
[----:B--2---:R-:W-:Y:S02]  /*6f00*/  FFMA.FTZ R227, R10, 1.1920928955078125e-07, R227 ;  /* 0x340000000ae37823 */ /* 0x004fe400000100e3 */
[----:B----4-:R-:W-:Y:S02]  /*6f10*/  FFMA.FTZ R118, R73, 1.1920928955078125e-07, R118 ;  /* 0x3400000049767823 */ /* 0x010fe40000010076 */
[----:B------:R-:W-:Y:S02]  /*6f20*/  FFMA.FTZ R117, R72, 1.1920928955078125e-07, R117 ;  /* 0x3400000048757823 */ /* 0x000fe40000010075 */
[C---:B------:R-:W-:Y:S01]  /*6f30*/  FMUL R98, R97.reuse, R104 ;  /* 0x0000006861627220 */ /* 0x040fe20000400000 */
[----:B------:R-:W2:Y:S01]  /*6f40*/  MUFU.RCP R204, R204 ;  /* 0x000000cc00cc7308 */ /* 0x000ea20000001000 */
[----:B------:R-:W-:-:S02]  /*6f50*/  FMUL R100, R97, R108 ;  /* 0x0000006c61647220 */ /* 0x000fc40000400000 */
[----:B------:R-:W-:Y:S02]  /*6f60*/  FFMA.FTZ R226, R75, 1.1920928955078125e-07, R226 ;  /* 0x340000004be27823 */ /* 0x000fe400000100e2 */
[C---:B------:R-:W-:Y:S02]  /*6f70*/  FMUL R72, R97.reuse, R150 ;  /* 0x0000009661487220 */ /* 0x040fe40000400000 */
[C---:B------:R-:W-:Y:S02]  /*6f80*/  FMUL R10, R97.reuse, R147 ;  /* 0x00000093610a7220 */ /* 0x040fe40000400000 */
[C---:B------:R-:W-:Y:S02]  /*6f90*/  FMUL R73, R97.reuse, R146 ;  /* 0x0000009261497220 */ /* 0x040fe40000400000 */
[C---:B------:R-:W-:Y:S02]  /*6fa0*/  FMUL R83, R97.reuse, R143 ;  /* 0x0000008f61537220 */ /* 0x040fe40000400000 */
[----:B------:R-:W-:-:S02]  /*6fb0*/  FMUL R78, R97, R84 ;  /* 0x00000054614e7220 */ /* 0x000fc40000400000 */
[C---:B------:R-:W-:Y:S02]  /*6fc0*/  FMUL R99, R97.reuse, R106 ;  /* 0x0000006a61637220 */ /* 0x040fe40000400000 */
[C---:B------:R-:W-:Y:S02]  /*6fd0*/  FMUL R104, R97.reuse, R114 ;  /* 0x0000007261687220 */ /* 0x040fe40000400000 */
[----:B------:R-:W-:Y:S02]  /*6fe0*/  FMUL R108, R97, R110 ;  /* 0x0000006e616c7220 */ /* 0x000fe40000400000 */
[----:B------:R-:W-:Y:S02]  /*6ff0*/  @P1 FMUL R15, R15, 0.25 ;  /* 0x3e8000000f0f1820 */ /* 0x000fe40000400000 */
[----:B------:R-:W-:Y:S02]  /*7000*/  @P1 FMUL R7, R7, 0.25 ;  /* 0x3e80000007071820 */ /* 0x000fe40000400000 */
[----:B------:R-:W-:-:S02]  /*7010*/  @P1 FMUL R6, R6, 0.25 ;  /* 0x3e80000006061820 */ /* 0x000fc40000400000 */
[----:B------:R-:W-:Y:S02]  /*7020*/  @P1 FMUL R5, R5, 0.25 ;  /* 0x3e80000005051820 */ /* 0x000fe40000400000 */
[----:B------:R-:W-:Y:S02]  /*7030*/  @P1 FMUL R4, R4, 0.25 ;  /* 0x3e80000004041820 */ /* 0x000fe40000400000 */
[----:B------:R-:W-:Y:S02]  /*7040*/  @P1 FMUL R25, R25, 0.25 ;  /* 0x3e80000019191820 */ /* 0x000fe40000400000 */
[C---:B------:R-:W-:Y:S02]  /*7050*/  FMUL R75, R97.reuse, R151 ;  /* 0x00000097614b7220 */ /* 0x040fe40000400000 */
[C---:B------:R-:W-:Y:S02]  /*7060*/  FMUL R84, R97.reuse, R139 ;  /* 0x0000008b61547220 */ /* 0x040fe40000400000 */
[----:B------:R-:W-:-:S02]  /*7070*/  FMUL R93, R97, R131 ;  /* 0x00000083615d7220 */ /* 0x000fc40000400000 */
[C---:B------:R-:W-:Y:S01]  /*7080*/  FMUL R105, R97.reuse, R160 ;  /* 0x000000a061697220 */ /* 0x040fe20000400000 */
[----:B------:R-:W-:Y:S01]  /*7090*/  F2FP.PACK_AB R84, R84, R79 ;  /* 0x0000004f5454723e */ /* 0x000fe200000000ff */
[C---:B------:R-:W-:Y:S02]  /*70a0*/  FMUL R106, R97.reuse, R162 ;  /* 0x000000a2616a7220 */ /* 0x040fe40000400000 */
[C---:B------:R-:W-:Y:S02]  /*70b0*/  FMUL R107, R97.reuse, R164 ;  /* 0x000000a4616b7220 */ /* 0x040fe40000400000 */
[C---:B------:R-:W-:Y:S02]  /*70c0*/  FMUL R109, R97.reuse, R81 ;  /* 0x00000051616d7220 */ /* 0x040fe40000400000 */
[C---:B------:R-:W-:Y:S02]  /*70d0*/  FMUL R110, R97.reuse, R80 ;  /* 0x00000050616e7220 */ /* 0x040fe40000400000 */
[----:B------:R-:W-:-:S02]  /*70e0*/  FMUL R113, R97, R77 ;  /* 0x0000004d61717220 */ /* 0x000fc40000400000 */
[C---:B------:R-:W-:Y:S02]  /*70f0*/  FMUL R114, R97.reuse, R102 ;  /* 0x0000006661727220 */ /* 0x040fe40000400000 */
        /* <DEDUP_REMOVED lines=8> */
[----:B------:R-:W-:Y:S02]  /*7180*/  @!P2 FMUL R21, R21, 16777216 ;  /* 0x4b8000001515a820 */ /* 0x000fe40000400000 */
[----:B------:R-:W-:Y:S02]  /*7190*/  @!P2 FMUL R20, R20, 16777216 ;  /* 0x4b8000001414a820 */ /* 0x000fe40000400000 */
[----:B------:R-:W-:-:S02]  /*71a0*/  @!P2 FMUL R19, R19, 16777216 ;  /* 0x4b8000001313a820 */ /* 0x000fc40000400000 */
[----:B------:R-:W-:Y:S02]  /*71b0*/  @!P2 FMUL R18, R18, 16777216 ;  /* 0x4b8000001212a820 */ /* 0x000fe40000400000 */
[----:B------:R-:W-:Y:S02]  /*71c0*/  @!P2 FMUL R17, R17, 16777216 ;  /* 0x4b8000001111a820 */ /* 0x000fe40000400000 */
[----:B------:R-:W-:Y:S02]  /*71d0*/  @!P2 FMUL R16, R16, 16777216 ;  /* 0x4b8000001010a820 */ /* 0x000fe40000400000 */
        /* <DEDUP_REMOVED lines=8> */
[----:B0-----:R-:W-:-:S02]  /*7260*/  FMUL R97, R119, R124 ;  /* 0x0000007c77617220 */ /* 0x001fc40000400000 */
        /* <DEDUP_REMOVED lines=25> */
[C---:B------:R-:W-:Y:S02]  /*7400*/  FMUL R74, R119.reuse, R140 ;  /* 0x0000008c774a7220 */ /* 0x040fe40000400000 */
[C---:B------:R-:W-:Y:S02]  /*7410*/  FMUL R82, R119.reuse, R156 ;  /* 0x0000009c77527220 */ /* 0x040fe40000400000 */
[C---:B------:R-:W-:Y:S02]  /*7420*/  FMUL R68, R119.reuse, R154 ;  /* 0x0000009a77447220 */ /* 0x040fe40000400000 */
[C---:B------:R-:W-:Y:S02]  /*7430*/  FMUL R124, R119.reuse, R153 ;  /* 0x00000099777c7220 */ /* 0x040fe40000400000 */
[----:B------:R-:W-:-:S02]  /*7440*/  FMUL R131, R119, R152 ;  /* 0x0000009877837220 */ /* 0x000fc40000400000 */
[----:B------:R-:W-:Y:S01]  /*7450*/  @!P2 FMUL R34, R34, 16777216 ;  /* 0x4b8000002222a820 */ /* 0x000fe20000400000 */
[----:B------:R-:W-:Y:S01]  /*7460*/  FSETP.NEU.AND P2, PT, R112, RZ, PT ;  /* 0x000000ff7000720b */ /* 0x000fe20003f4d000 */
[C---:B------:R-:W-:Y:S02]  /*7470*/  FMUL R3, R119.reuse, R138 ;  /* 0x0000008a77037220 */ /* 0x040fe40000400000 */
[C---:B------:R-:W-:Y:S02]  /*7480*/  FMUL R81, R119.reuse, R137 ;  /* 0x0000008977517220 */ /* 0x040fe40000400000 */
[C---:B------:R-:W-:Y:S02]  /*7490*/  FMUL R80, R119.reuse, R136 ;  /* 0x0000008877507220 */ /* 0x040fe40000400000 */
[C---:B------:R-:W-:Y:S02]  /*74a0*/  FMUL R140, R119.reuse, R90 ;  /* 0x0000005a778c7220 */ /* 0x040fe40000400000 */
[----:B------:R-:W-:Y:S01]  /*74b0*/  FMUL R151, R119, R87 ;  /* 0x0000005777977220 */ /* 0x000fe20000400000 */
[----:B------:R-:W-:Y:S01]  /*74c0*/  F2FP.PACK_AB R80, R81, R80 ;  /* 0x000000505150723e */ /* 0x000fe200000000ff */
[----:B------:R-:W-:-:S02]  /*74d0*/  FMUL R152, R119, R86 ;  /* 0x0000005677987220 */ /* 0x000fc40000400000 */
[C---:B------:R-:W-:Y:S02]  /*74e0*/  FMUL R153, R119.reuse, R85 ;  /* 0x0000005577997220 */ /* 0x040fe40000400000 */
[C---:B------:R-:W-:Y:S02]  /*74f0*/  FMUL R154, R119.reuse, R23 ;  /* 0x00000017779a7220 */ /* 0x040fe40000400000 */
[C---:B------:R-:W-:Y:S02]  /*7500*/  FMUL R155, R119.reuse, R89 ;  /* 0x00000059779b7220 */ /* 0x040fe40000400000 */
[----:B------:R-:W-:Y:S02]  /*7510*/  FMUL R156, R119, R88 ;  /* 0x00000058779c7220 */ /* 0x000fe40000400000 */
[----:B------:R-:W-:Y:S02]  /*7520*/  @!P0 FMUL R15, R15, 16777216 ;  /* 0x4b8000000f0f8820 */ /* 0x000fe40000400000 */
[----:B------:R-:W-:-:S02]  /*7530*/  @!P0 FMUL R7, R7, 16777216 ;  /* 0x4b80000007078820 */ /* 0x000fc40000400000 */
[----:B------:R-:W-:Y:S02]  /*7540*/  @!P0 FMUL R6, R6, 16777216 ;  /* 0x4b80000006068820 */ /* 0x000fe40000400000 */
[----:B------:R-:W-:Y:S02]  /*7550*/  @!P0 FMUL R5, R5, 16777216 ;  /* 0x4b80000005058820 */ /* 0x000fe40000400000 */
[----:B------:R-:W-:Y:S02]  /*7560*/  @!P0 FMUL R4, R4, 16777216 ;  /* 0x4b80000004048820 */ /* 0x000fe40000400000 */
[----:B------:R-:W-:Y:S02]  /*7570*/  @!P0 FMUL R25, R25, 16777216 ;  /* 0x4b80000019198820 */ /* 0x000fe40000400000 */
[C---:B------:R-:W-:Y:S02]  /*7580*/  FMUL R70, R119.reuse, R125 ;  /* 0x0000007d77467220 */ /* 0x040fe40000400000 */
[----:B------:R-:W-:-:S02]  /*7590*/  FMUL R136, R119, R135 ;  /* 0x0000008777887220 */ /* 0x000fc40000400000 */
[C---:B------:R-:W-:Y:S01]  /*75a0*/  FMUL R137, R119.reuse, R134 ;  /* 0x0000008677897220 */ /* 0x040fe20000400000 */
[----:B------:R-:W-:Y:S01]  /*75b0*/  F2FP.PACK_AB R70, R70, R97 ;  /* 0x000000614646723e */ /* 0x000fe200000000ff */
[C---:B------:R-:W-:Y:S02]  /*75c0*/  FMUL R138, R119.reuse, R132 ;  /* 0x00000084778a7220 */ /* 0x040fe40000400000 */
[C---:B------:R-:W-:Y:S02]  /*75d0*/  FMUL R139, R119.reuse, R91 ;  /* 0x0000005b778b7220 */ /* 0x040fe40000400000 */
[----:B------:R-:W-:Y:S02]  /*75e0*/  FMUL R23, R119, R92 ;  /* 0x0000005c77177220 */ /* 0x000fe40000400000 */
[C---:B-1----:R-:W-:Y:S02]  /*75f0*/  FMUL R85, R199.reuse, R21 ;  /* 0x00000015c7557220 */ /* 0x042fe40000400000 */
[----:B------:R-:W-:-:S02]  /*7600*/  FMUL R86, R199, R20 ;  /* 0x00000014c7567220 */ /* 0x000fc40000400000 */
[C---:B------:R-:W-:Y:S02]  /*7610*/  FMUL R87, R199.reuse, R19 ;  /* 0x00000013c7577220 */ /* 0x040fe40000400000 */
[C---:B------:R-:W-:Y:S02]  /*7620*/  FMUL R88, R199.reuse, R18 ;  /* 0x00000012c7587220 */ /* 0x040fe40000400000 */
[C---:B------:R-:W-:Y:S02]  /*7630*/  FMUL R89, R199.reuse, R17 ;  /* 0x00000011c7597220 */ /* 0x040fe40000400000 */
[----:B------:R-:W-:Y:S02]  /*7640*/  FMUL R90, R199, R16 ;  /* 0x00000010c75a7220 */ /* 0x000fe40000400000 */
[----:B------:R-:W-:Y:S02]  /*7650*/  @P1 FMUL R8, R8, 0.25 ;  /* 0x3e80000008081820 */ /* 0x000fe40000400000 */
        /* <DEDUP_REMOVED lines=8> */
[----:B------:R-:W-:Y:S02]  /*76e0*/  FMUL R76, R119, R96 ;  /* 0x00000060774c7220 */ /* 0x000fe40000400000 */
[C---:B------:R-:W-:Y:S02]  /*76f0*/  FMUL R91, R199.reuse, R183 ;  /* 0x000000b7c75b7220 */ /* 0x040fe40000400000 */
[C---:B------:R-:W-:Y:S02]  /*7700*/  FMUL R92, R199.reuse, R182 ;  /* 0x000000b6c75c7220 */ /* 0x040fe40000400000 */
[C---:B------:R-:W-:Y:S02]  /*7710*/  FMUL R187, R199.reuse, R187 ;  /* 0x000000bbc7bb7220 */ /* 0x040fe40000400000 */
[----:B------:R-:W-:Y:S01]  /*7720*/  FMUL R186, R199, R186 ;  /* 0x000000bac7ba7220 */ /* 0x000fe20000400000 */
[----:B------:R-:W-:Y:S01]  /*7730*/  F2FP.PACK_AB R92, R91, R92 ;  /* 0x0000005c5b5c723e */ /* 0x000fe200000000ff */
        /* <DEDUP_REMOVED lines=21> */
[----:B------:R-:W-:Y:S01]  /*7890*/  FMUL R21, R199, R42 ;  /* 0x0000002ac7157220 */ /* 0x000fe20000400000 */
[----:B------:R-:W-:Y:S01]  /*78a0*/  F2FP.PACK_AB R19, R19, R46 ;  /* 0x0000002e1313723e */ /* 0x000fe200000000ff */
[C---:B------:R-:W-:Y:S02]  /*78b0*/  FMUL R17, R199.reuse, R39 ;  /* 0x00000027c7117220 */ /* 0x040fe40000400000 */
[C---:B------:R-:W-:Y:S01]  /*78c0*/  FMUL R20, R199.reuse, R38 ;  /* 0x00000026c7147220 */ /* 0x040fe20000400000 */
[----:B------:R-:W-:Y:S01]  /*78d0*/  F2FP.PACK_AB R18, R18, R21 ;  /* 0x000000151212723e */ /* 0x000fe200000000ff */
[----:B------:R-:W-:Y:S02]  /*78e0*/  FMUL R16, R199, R35 ;  /* 0x00000023c7107220 */ /* 0x000fe40000400000 */
[----:B------:R-:W-:Y:S01]  /*78f0*/  FMUL R11, R119, R130 ;  /* 0x00000082770b7220 */ /* 0x000fe20000400000 */
[----:B------:R-:W-:Y:S01]  /*7900*/  F2FP.PACK_AB R17, R17, R20 ;  /* 0x000000141111723e */ /* 0x000fe200000000ff */
[----:B------:R-:W-:Y:S01]  /*7910*/  FMUL R77, R119, R158 ;  /* 0x0000009e774d7220 */ /* 0x000fe20000400000 */
[----:B------:R-:W-:Y:S01]  /*7920*/  F2FP.PACK_AB R20, R155, R156 ;  /* 0x0000009c9b14723e */ /* 0x000fe200000000ff */
[----:B------:R-:W-:-:S02]  /*7930*/  FMUL R71, R119, R129 ;  /* 0x0000008177477220 */ /* 0x000fc40000400000 */
[C---:B------:R-:W-:Y:S01]  /*7940*/  FMUL R96, R119.reuse, R128 ;  /* 0x0000008077607220 */ /* 0x040fe20000400000 */
[----:B------:R-:W-:Y:S01]  /*7950*/  F2FP.PACK_AB R81, R82, R77 ;  /* 0x0000004d5251723e */ /* 0x000fe200000000ff */
[----:B------:R-:W-:Y:S01]  /*7960*/  FMUL R69, R119, R121 ;  /* 0x0000007977457220 */ /* 0x000fe20000400000 */
[----:B------:R-:W-:Y:S01]  /*7970*/  F2FP.PACK_AB R82, R3, R74 ;  /* 0x0000004a0352723e */ /* 0x000fe200000000ff */
[----:B------:R-:W-:Y:S01]  /*7980*/  FMUL R102, R119, R120 ;  /* 0x0000007877667220 */ /* 0x000fe20000400000 */
[----:B------:R-:W-:Y:S01]  /*7990*/  F2FP.PACK_AB R71, R71, R96 ;  /* 0x000000604747723e */ /* 0x000fe200000000ff */
[C---:B------:R-:W-:Y:S02]  /*79a0*/  FMUL R103, R119.reuse, R103 ;  /* 0x0000006777677220 */ /* 0x040fe40000400000 */
[----:B------:R-:W-:Y:S01]  /*79b0*/  FMUL R133, R119, R133 ;  /* 0x0000008577857220 */ /* 0x000fe20000400000 */
[----:B------:R-:W-:Y:S01]  /*79c0*/  F2FP.PACK_AB R69, R69, R102 ;  /* 0x000000664545723e */ /* 0x000fe200000000ff */
[----:B------:R-:W-:Y:S01]  /*79d0*/  FMUL R22, R119, R22 ;  /* 0x0000001677167220 */ /* 0x000fe20000400000 */
[----:B------:R-:W-:Y:S01]  /*79e0*/  F2FP.PACK_AB R68, R68, R103 ;  /* 0x000000674444723e */ /* 0x000fe200000000ff */
[----:B------:R-:W-:-:S02]  /*79f0*/  FMUL R199, R199, R34 ;  /* 0x00000022c7c77220 */ /* 0x000fc40000400000 */
[----:B--2---:R-:W-:Y:S01]  /*7a00*/  FMUL R119, R204, R15 ;  /* 0x0000000fcc777220 */ /* 0x004fe20000400000 */
[----:B------:R-:W-:Y:S01]  /*7a10*/  F2FP.PACK_AB R21, R22, R23 ;  /* 0x000000171615723e */ /* 0x000fe200000000ff */
[----:B------:R-:W-:Y:S01]  /*7a20*/  FMUL R121, R204, R7 ;  /* 0x00000007cc797220 */ /* 0x000fe20000400000 */
[----:B------:R-:W-:Y:S01]  /*7a30*/  F2FP.PACK_AB R16, R16, R199 ;  /* 0x000000c71010723e */ /* 0x000fe200000000ff */
[C---:B------:R-:W-:Y:S01]  /*7a40*/  FMUL R128, R204.reuse, R6 ;  /* 0x00000006cc807220 */ /* 0x040fe20000400000 */
[----:B------:R-:W-:Y:S01]  /*7a50*/  F2FP.PACK_AB R22, R153, R154 ;  /* 0x0000009a9916723e */ /* 0x000fe200000000ff */
[C---:B------:R-:W-:Y:S01]  /*7a60*/  FMUL R129, R204.reuse, R5 ;  /* 0x00000005cc817220 */ /* 0x040fe20000400000 */
[----:B------:R-:W-:Y:S01]  /*7a70*/  F2FP.PACK_AB R23, R151, R152 ;  /* 0x000000989717723e */ /* 0x000fe200000000ff */
[C---:B------:R-:W-:Y:S01]  /*7a80*/  FMUL R130, R204.reuse, R4 ;  /* 0x00000004cc827220 */ /* 0x040fe20000400000 */
[----:B------:R0:W-:Y:S01]  /*7a90*/  STS.128 [R2+0x80], R16 ;  /* 0x0000801002007388 */ /* 0x0001e20000000c00 */
[----:B------:R-:W-:-:S02]  /*7aa0*/  FMUL R34, R204, R25 ;  /* 0x00000019cc227220 */ /* 0x000fc40000400000 */
[----:B------:R-:W-:Y:S01]  /*7ab0*/  @!P0 FMUL R8, R8, 16777216 ;  /* 0x4b80000008088820 */ /* 0x000fe20000400000 */
[----:B------:R-:W-:Y:S01]  /*7ac0*/  STS.128 [R2+0x800], R20 ;  /* 0x0008001402007388 */ /* 0x000fe20000000c00 */
[C---:B------:R-:W-:Y:S02]  /*7ad0*/  FMUL R7, R204.reuse, R45 ;  /* 0x0000002dcc077220 */ /* 0x040fe40000400000 */
[C---:B------:R-:W-:Y:S02]  /*7ae0*/  FMUL R44, R204.reuse, R44 ;  /* 0x0000002ccc2c7220 */ /* 0x040fe40000400000 */
[C---:B------:R-:W-:Y:S02]  /*7af0*/  FMUL R4, R204.reuse, R33 ;  /* 0x00000021cc047220 */ /* 0x040fe40000400000 */
[C---:B------:R-:W-:Y:S01]  /*7b00*/  FMUL R25, R204.reuse, R32 ;  /* 0x00000020cc197220 */ /* 0x040fe20000400000 */
[----:B------:R-:W-:Y:S01]  /*7b10*/  F2FP.PACK_AB R7, R7, R44 ;  /* 0x0000002c0707723e */ /* 0x000fe200000000ff */
[----:B------:R-:W-:-:S02]  /*7b20*/  FMUL R5, R204, R37 ;  /* 0x00000025cc057220 */ /* 0x000fc40000400000 */
[----:B------:R-:W-:Y:S01]  /*7b30*/  FMUL R36, R204, R36 ;  /* 0x00000024cc247220 */ /* 0x000fe20000400000 */
[----:B------:R-:W-:Y:S01]  /*7b40*/  F2FP.PACK_AB R4, R4, R25 ;  /* 0x000000190404723e */ /* 0x000fe200000000ff */
[C---:B------:R-:W-:Y:S01]  /*7b50*/  FMUL R6, R204.reuse, R41 ;  /* 0x00000029cc067220 */ /* 0x040fe20000400000 */
[----:B------:R-:W-:Y:S01]  /*7b60*/  F2FP.PACK_AB R25, R147, R148 ;  /* 0x000000949319723e */ /* 0x000fe200000000ff */
[C---:B------:R-:W-:Y:S01]  /*7b70*/  FMUL R15, R204.reuse, R40 ;  /* 0x00000028cc0f7220 */ /* 0x040fe20000400000 */
[----:B------:R-:W-:Y:S01]  /*7b80*/  F2FP.PACK_AB R5, R5, R36 ;  /* 0x000000240505723e */ /* 0x000fe200000000ff */
[----:B------:R-:W-:Y:S01]  /*7b90*/  FMUL R120, R204, R8 ;  /* 0x00000008cc787220 */ /* 0x000fe20000400000 */
[----:B------:R-:W-:Y:S01]  /*7ba0*/  MOV R8, 0x3dc6b27f ;  /* 0x3dc6b27f00087802 */ /* 0x000fe20000000f00 */
[----:B------:R-:W-:Y:S01]  /*7bb0*/  FADD R142, R142, -1 ;  /* 0xbf8000008e8e7421 */ /* 0x000fe20000000000 */
[----:B------:R-:W-:Y:S01]  /*7bc0*/  F2FP.PACK_AB R6, R6, R15 ;  /* 0x0000000f0606723e */ /* 0x000fe200000000ff */
[----:B------:R-:W-:Y:S01]  /*7bd0*/  FADD R141, R141, -1 ;  /* 0xbf8000008d8d7421 */ /* 0x000fe20000000000 */
[----:B0-----:R-:W-:Y:S01]  /*7be0*/  F2FP.PACK_AB R16, R51, R50 ;  /* 0x000000323310723e */ /* 0x001fe200000000ff */
[----:B------:R-:W-:Y:S01]  /*7bf0*/  FADD R122, R122, -1 ;  /* 0xbf8000007a7a7421 */ /* 0x000fe20000000000 */
[----:B------:R-:W-:Y:S01]  /*7c00*/  F2FP.PACK_AB R17, R55, R54 ;  /* 0x000000363711723e */ /* 0x000fe200000000ff */
[----:B------:R0:W-:Y:S01]  /*7c10*/  STS.128 [R2], R4 ;  /* 0x0000000402007388 */ /* 0x0001e20000000c00 */
[C---:B------:R-:W-:Y:S01]  /*7c20*/  FFMA.FTZ R15, R142.reuse, R8, -0.16845393180847167969 ;  /* 0xbe2c7f308e0f7423 */ /* 0x040fe20000010008 */
[----:B------:R-:W-:Y:S01]  /*7c30*/  F2FP.PACK_AB R18, R59, R58 ;  /* 0x0000003a3b12723e */ /* 0x000fe200000000ff */
[----:B------:R-:W-:Y:S01]  /*7c40*/  FADD R123, R123, -1 ;  /* 0xbf8000007b7b7421 */ /* 0x000fe20000000000 */
[----:B------:R-:W-:Y:S01]  /*7c50*/  F2FP.PACK_AB R19, R63, R62 ;  /* 0x0000003e3f13723e */ /* 0x000fe200000000ff */
[----:B------:R-:W-:Y:S01]  /*7c60*/  FFMA.FTZ R15, R142, R15, 0.1716887056827545166 ;  /* 0x3e2fcf2a8e0f7423 */ /* 0x000fe2000001000f */
[----:B------:R-:W-:Y:S01]  /*7c70*/  F2FP.PACK_AB R62, R125, R132 ;  /* 0x000000847d3e723e */ /* 0x000fe200000000ff */
[----:B------:R-:W-:Y:S01]  /*7c80*/  @P1 FMUL R24, R24, 0.25 ;  /* 0x3e80000018181820 */ /* 0x000fe20000400000 */
[----:B------:R-:W-:Y:S01]  /*7c90*/  F2FP.PACK_AB R63, R187, R186 ;  /* 0x000000babb3f723e */ /* 0x000fe200000000ff */
[----:B------:R-:W-:Y:S01]  /*7ca0*/  FFMA.FTZ R15, R142, R15, -0.17900948226451873779 ;  /* 0xbe374e438e0f7423 */ /* 0x000fe2000001000f */
[----:B------:R-:W-:Y:S01]  /*7cb0*/  F2FP.PACK_AB R119, R119, R120 ;  /* 0x000000787777723e */ /* 0x000fe200000000ff */
[----:B------:R-:W-:-:S02]  /*7cc0*/  @!P0 FMUL R24, R24, 16777216 ;  /* 0x4b80000018188820 */ /* 0x000fc40000400000 */
[----:B------:R-:W-:Y:S02]  /*7cd0*/  FFMA.FTZ R15, R142, R15, 0.20512372255325317383 ;  /* 0x3e520bf48e0f7423 */ /* 0x000fe4000001000f */
[----:B------:R-:W-:Y:S01]  /*7ce0*/  @P1 FMUL R181, R181, 0.25 ;  /* 0x3e800000b5b51820 */ /* 0x000fe20000400000 */
[----:B0-----:R-:W-:Y:S01]  /*7cf0*/  @P5 MOV R7, 0x7f800000 ;  /* 0x7f80000000075802 */ /* 0x001fe20000000f00 */
[CC--:B------:R-:W-:Y:S02]  /*7d00*/  FFMA.FTZ R4, R141.reuse, R8.reuse, -0.16845393180847167969 ;  /* 0xbe2c7f308d047423 */ /* 0x0c0fe40000010008 */
[C---:B------:R-:W-:Y:S02]  /*7d10*/  FFMA.FTZ R5, R122.reuse, R8, -0.16845393180847167969 ;  /* 0xbe2c7f307a057423 */ /* 0x040fe40000010008 */
[----:B------:R-:W-:Y:S02]  /*7d20*/  FFMA.FTZ R4, R141, R4, 0.1716887056827545166 ;  /* 0x3e2fcf2a8d047423 */ /* 0x000fe40000010004 */
[----:B------:R-:W-:-:S02]  /*7d30*/  FFMA.FTZ R5, R122, R5, 0.1716887056827545166 ;  /* 0x3e2fcf2a7a057423 */ /* 0x000fc40000010005 */
[----:B------:R-:W-:Y:S02]  /*7d40*/  FFMA.FTZ R6, R123, R8, -0.16845393180847167969 ;  /* 0xbe2c7f307b067423 */ /* 0x000fe40000010008 */
[----:B------:R-:W-:Y:S02]  /*7d50*/  FFMA.FTZ R4, R141, R4, -0.17900948226451873779 ;  /* 0xbe374e438d047423 */ /* 0x000fe40000010004 */
[C---:B------:R-:W-:Y:S02]  /*7d60*/  FFMA.FTZ R5, R122.reuse, R5, -0.17900948226451873779 ;  /* 0xbe374e437a057423 */ /* 0x040fe40000010005 */
[----:B------:R-:W-:Y:S02]  /*7d70*/  FFMA.FTZ R6, R123, R6, 0.1716887056827545166 ;  /* 0x3e2fcf2a7b067423 */ /* 0x000fe40000010006 */
[----:B------:R-:W-:Y:S02]  /*7d80*/  FFMA.FTZ R4, R141, R4, 0.20512372255325317383 ;  /* 0x3e520bf48d047423 */ /* 0x000fe40000010004 */
[----:B------:R-:W-:-:S02]  /*7d90*/  FFMA.FTZ R5, R122, R5, 0.20512372255325317383 ;  /* 0x3e520bf47a057423 */ /* 0x000fc40000010005 */
[----:B------:R-:W-:Y:S02]  /*7da0*/  FFMA.FTZ R15, R142, R15, -0.24046532809734344482 ;  /* 0xbe763c8b8e0f7423 */ /* 0x000fe4000001000f */
[----:B------:R-:W-:Y:S02]  /*7db0*/  FFMA.FTZ R6, R123, R6, -0.17900948226451873779 ;  /* 0xbe374e437b067423 */ /* 0x000fe40000010006 */
[----:B------:R-:W-:Y:S02]  /*7dc0*/  FFMA.FTZ R4, R141, R4, -0.24046532809734344482 ;  /* 0xbe763c8b8d047423 */ /* 0x000fe40000010004 */
[----:B------:R-:W-:Y:S02]  /*7dd0*/  FFMA.FTZ R5, R122, R5, -0.24046532809734344482 ;  /* 0xbe763c8b7a057423 */ /* 0x000fe40000010005 */
[----:B------:R-:W-:Y:S02]  /*7de0*/  FFMA.FTZ R15, R142, R15, 0.28857114911079406738 ;  /* 0x3e93bf998e0f7423 */ /* 0x000fe4000001000f */
[----:B------:R-:W-:-:S02]  /*7df0*/  FFMA.FTZ R6, R123, R6, 0.20512372255325317383 ;  /* 0x3e520bf47b067423 */ /* 0x000fc40000010006 */
[----:B------:R-:W-:Y:S02]  /*7e00*/  FFMA.FTZ R4, R141, R4, 0.28857114911079406738 ;  /* 0x3e93bf998d047423 */ /* 0x000fe40000010004 */
[----:B------:R-:W-:Y:S02]  /*7e10*/  FFMA.FTZ R5, R122, R5, 0.28857114911079406738 ;  /* 0x3e93bf997a057423 */ /* 0x000fe40000010005 */
[----:B------:R-:W-:Y:S02]  /*7e20*/  FFMA.FTZ R15, R142, R15, -0.36067417263984680176 ;  /* 0xbeb8aa498e0f7423 */ /* 0x000fe4000001000f */
[----:B------:R-:W-:Y:S02]  /*7e30*/  FFMA.FTZ R6, R123, R6, -0.24046532809734344482 ;  /* 0xbe763c8b7b067423 */ /* 0x000fe40000010006 */
[----:B------:R-:W-:Y:S02]  /*7e40*/  FFMA.FTZ R4, R141, R4, -0.36067417263984680176 ;  /* 0xbeb8aa498d047423 */ /* 0x000fe40000010004 */
[----:B------:R-:W-:-:S02]  /*7e50*/  FFMA.FTZ R5, R122, R5, -0.36067417263984680176 ;  /* 0xbeb8aa497a057423 */ /* 0x000fc40000010005 */
        /* <DEDUP_REMOVED lines=14> */
[----:B------:R-:W-:Y:S01]  /*7f40*/  @P1 FMUL R48, R48, 0.25 ;  /* 0x3e80000030301820 */ /* 0x000fe20000400000 */
[----:B------:R-:W-:Y:S01]  /*7f50*/  ISETP.GE.U32.AND P1, PT, R112, 0x7f800000, PT ;  /* 0x7f8000007000780c */ /* 0x000fe20003f26070 */
[----:B------:R-:W-:Y:S01]  /*7f60*/  FMUL R35, R204, R24 ;  /* 0x00000018cc237220 */ /* 0x000fe20000400000 */
[----:B------:R-:W-:Y:S01]  /*7f70*/  F2FP.PACK_AB R24, R149, R150 ;  /* 0x000000969518723e */ /* 0x000fe200000000ff */
[----:B------:R-:W-:Y:S02]  /*7f80*/  FFMA.FTZ R15, R142, R15, 0.48089820146560668945 ;  /* 0x3ef6384a8e0f7423 */ /* 0x000fe4000001000f */
[----:B------:R-:W-:Y:S01]  /*7f90*/  FFMA.FTZ R6, R123, R6, 0.28857114911079406738 ;  /* 0x3e93bf997b067423 */ /* 0x000fe20000010006 */
[----:B------:R-:W-:Y:S01]  /*7fa0*/  F2FP.PACK_AB R22, R34, R35 ;  /* 0x000000232216723e */ /* 0x000fe200000000ff */
[----:B------:R-:W-:Y:S01]  /*7fb0*/  FFMA.FTZ R4, R141, R4, 0.48089820146560668945 ;  /* 0x3ef6384a8d047423 */ /* 0x000fe20000010004 */
[----:B------:R0:W-:Y:S01]  /*7fc0*/  STS.128 [R2+0x880], R24 ;  /* 0x0008801802007388 */ /* 0x0001e20000000c00 */
[----:B------:R-:W-:-:S02]  /*7fd0*/  FFMA.FTZ R5, R122, R5, 0.48089820146560668945 ;  /* 0x3ef6384a7a057423 */ /* 0x000fc40000010005 */
[----:B------:R-:W-:Y:S01]  /*7fe0*/  @!P0 FMUL R181, R181, 16777216 ;  /* 0x4b800000b5b58820 */ /* 0x000fe20000400000 */
[----:B------:R-:W-:Y:S01]  /*7ff0*/  BAR.SYNC.DEFER_BLOCKING 0x0 ;  /* 0x0000000000007b1d */ /* 0x000fe20000010000 */
[----:B------:R-:W-:Y:S02]  /*8000*/  @!P0 FMUL R180, R180, 16777216 ;  /* 0x4b800000b4b48820 */ /* 0x000fe40000400000 */
[----:B------:R-:W-:Y:S02]  /*8010*/  @!P0 FMUL R185, R185, 16777216 ;  /* 0x4b800000b9b98820 */ /* 0x000fe40000400000 */
[----:B------:R-:W-:Y:S02]  /*8020*/  @!P0 FMUL R184, R184, 16777216 ;  /* 0x4b800000b8b88820 */ /* 0x000fe40000400000 */
[----:B------:R-:W-:Y:S02]  /*8030*/  @!P0 FMUL R29, R29, 16777216 ;  /* 0x4b8000001d1d8820 */ /* 0x000fe40000400000 */
[----:B------:R-:W-:-:S02]  /*8040*/  @!P0 FMUL R28, R28, 16777216 ;  /* 0x4b8000001c1c8820 */ /* 0x000fc40000400000 */
[----:B------:R-:W-:Y:S01]  /*8050*/  @!P0 FMUL R65, R65, 16777216 ;  /* 0x4b80000041418820 */ /* 0x000fe20000400000 */
[----:B0-----:R-:W-:Y:S01]  /*8060*/  F2FP.PACK_AB R24, R139, R140 ;  /* 0x0000008c8b18723e */ /* 0x001fe200000000ff */
[----:B------:R-:W-:Y:S01]  /*8070*/  @!P0 FMUL R64, R64, 16777216 ;  /* 0x4b80000040408820 */ /* 0x000fe20000400000 */
[----:B------:R-:W-:Y:S01]  /*8080*/  F2FP.PACK_AB R25, R137, R138 ;  /* 0x0000008a8919723e */ /* 0x000fe200000000ff */
[----:B------:R-:W-:Y:S01]  /*8090*/  @!P0 FMUL R61, R61, 16777216 ;  /* 0x4b8000003d3d8820 */ /* 0x000fe20000400000 */
[----:B------:R-:W-:Y:S01]  /*80a0*/  F2FP.PACK_AB R26, R133, R136 ;  /* 0x00000088851a723e */ /* 0x000fe200000000ff */
[----:B------:R-:W-:Y:S01]  /*80b0*/  @!P0 FMUL R60, R60, 16777216 ;  /* 0x4b8000003c3c8820 */ /* 0x000fe20000400000 */
[----:B------:R-:W-:Y:S01]  /*80c0*/  F2FP.PACK_AB R27, R124, R131 ;  /* 0x000000837c1b723e */ /* 0x000fe200000000ff */
[----:B------:R-:W-:Y:S02]  /*80d0*/  @!P0 FMUL R57, R57, 16777216 ;  /* 0x4b80000039398820 */ /* 0x000fe40000400000 */
[----:B------:R-:W-:-:S02]  /*80e0*/  @!P0 FMUL R56, R56, 16777216 ;  /* 0x4b80000038388820 */ /* 0x000fc40000400000 */
[----:B------:R-:W-:Y:S01]  /*80f0*/  @!P0 FMUL R53, R53, 16777216 ;  /* 0x4b80000035358820 */ /* 0x000fe20000400000 */
[----:B------:R-:W0:Y:S01]  /*8100*/  LDS.128 R44, [R252] ;  /* 0x00000000fc2c7984 */ /* 0x000e220000000c00 */
[----:B------:R-:W-:Y:S02]  /*8110*/  @!P0 FMUL R52, R52, 16777216 ;  /* 0x4b80000034348820 */ /* 0x000fe40000400000 */
[----:B------:R-:W-:Y:S02]  /*8120*/  @!P0 FMUL R49, R49, 16777216 ;  /* 0x4b80000031318820 */ /* 0x000fe40000400000 */
[----:B------:R-:W-:Y:S01]  /*8130*/  @!P0 FMUL R48, R48, 16777216 ;  /* 0x4b80000030308820 */ /* 0x000fe20000400000 */
[----:B------:R-:W-:Y:S01]  /*8140*/  ISETP.GE.U32.AND P0, PT, R111, 0x7f800000, PT ;  /* 0x7f8000006f00780c */ /* 0x000fe20003f06070 */
[----:B------:R-:W-:Y:S02]  /*8150*/  FFMA.FTZ R15, R142, R15, -0.72134751081466674805 ;  /* 0xbf38aa3b8e0f7423 */ /* 0x000fe4000001000f */
[----:B------:R-:W-:-:S02]  /*8160*/  FFMA.FTZ R6, R123, R6, -0.36067417263984680176 ;  /* 0xbeb8aa497b067423 */ /* 0x000fc40000010006 */
[----:B------:R-:W-:Y:S02]  /*8170*/  FFMA.FTZ R4, R141, R4, -0.72134751081466674805 ;  /* 0xbf38aa3b8d047423 */ /* 0x000fe40000010004 */
[----:B------:R-:W-:Y:S02]  /*8180*/  FFMA.FTZ R5, R122, R5, -0.72134751081466674805 ;  /* 0xbf38aa3b7a057423 */ /* 0x000fe40000010005 */
[----:B------:R-:W-:Y:S02]  /*8190*/  FMUL R15, R142, R15 ;  /* 0x0000000f8e0f7220 */ /* 0x000fe40000400000 */
[----:B------:R-:W-:Y:S02]  /*81a0*/  FFMA.FTZ R6, R123, R6, 0.48089820146560668945 ;  /* 0x3ef6384a7b067423 */ /* 0x000fe40000010006 */
[----:B------:R-:W-:Y:S02]  /*81b0*/  FMUL R4, R141, R4 ;  /* 0x000000048d047220 */ /* 0x000fe40000400000 */
[----:B------:R-:W-:-:S02]  /*81c0*/  FMUL R5, R122, R5 ;  /* 0x000000057a057220 */ /* 0x000fc40000400000 */
[----:B------:R-:W-:Y:S02]  /*81d0*/  FMUL R15, R142, R15 ;  /* 0x0000000f8e0f7220 */ /* 0x000fe40000400000 */
[----:B------:R-:W-:Y:S02]  /*81e0*/  FFMA.FTZ R6, R123, R6, -0.72134751081466674805 ;  /* 0xbf38aa3b7b067423 */ /* 0x000fe40000010006 */
[----:B------:R-:W-:Y:S02]  /*81f0*/  FMUL R4, R141, R4 ;  /* 0x000000048d047220 */ /* 0x000fe40000400000 */
[----:B------:R-:W-:Y:S02]  /*8200*/  FMUL R5, R122, R5 ;  /* 0x000000057a057220 */ /* 0x000fe40000400000 */
[----:B------:R-:W-:Y:S02]  /*8210*/  FFMA.FTZ R142, R142, 1.4426950216293334961, R15 ;  /* 0x3fb8aa3b8e8e7823 */ /* 0x000fe4000001000f */
[----:B------:R-:W-:-:S02]  /*8220*/  FMUL R6, R123, R6 ;  /* 0x000000067b067220 */ /* 0x000fc40000400000 */
[----:B------:R-:W-:Y:S01]  /*8230*/  FFMA.FTZ R15, R141, 1.4426950216293334961, R4 ;  /* 0x3fb8aa3b8d0f7823 */ /* 0x000fe20000010004 */
[----:B------:R-:W-:Y:S01]  /*8240*/  @P0 MOV R4, 0x7f800000 ;  /* 0x7f80000000040802 */ /* 0x000fe20000000f00 */
[----:B------:R-:W-:Y:S02]  /*8250*/  FFMA.FTZ R5, R122, 1.4426950216293334961, R5 ;  /* 0x3fb8aa3b7a057823 */ /* 0x000fe40000010005 */
[----:B------:R-:W-:Y:S02]  /*8260*/  FMUL R6, R123, R6 ;  /* 0x000000067b067220 */ /* 0x000fe40000400000 */
[----:B------:R-:W-:Y:S02]  /*8270*/  FADD R227, R227, R142 ;  /* 0x0000008ee3e37221 */ /* 0x000fe40000000000 */
[----:B------:R-:W-:Y:S01]  /*8280*/  FADD R226, R226, R5 ;  /* 0x00000005e2e27221 */ /* 0x000fe20000000000 */
[----:B------:R-:W-:Y:S01]  /*8290*/  @P1 MOV R5, 0x7f800000 ;  /* 0x7f80000000051802 */ /* 0x000fe20000000f00 */
[----:B------:R-:W-:Y:S01]  /*82a0*/  @P0 FFMA.FTZ R227, R111, R4, +INF ;  /* 0x7f8000006fe30423 */ /* 0x000fe20000010004 */
[----:B------:R-:W-:Y:S01]  /*82b0*/  @P4 MOV R4, 0x7f800000 ;  /* 0x7f80000000044802 */ /* 0x000fe20000000f00 */
[C---:B------:R-:W-:Y:S01]  /*82c0*/  FMUL R57, R204.reuse, R57 ;  /* 0x00000039cc397220 */ /* 0x040fe20000400000 */
[----:B------:R-:W-:Y:S01]  /*82d0*/  FSETP.NEU.AND P0, PT, R115, RZ, PT ;  /* 0x000000ff7300720b */ /* 0x000fe20003f0d000 */
[----:B------:R-:W-:-:S02]  /*82e0*/  FMUL R56, R204, R56 ;  /* 0x00000038cc387220 */ /* 0x000fc40000400000 */
[C---:B------:R-:W-:Y:S02]  /*82f0*/  FMUL R53, R204.reuse, R53 ;  /* 0x00000035cc357220 */ /* 0x040fe40000400000 */
[C---:B------:R-:W-:Y:S02]  /*8300*/  FMUL R52, R204.reuse, R52 ;  /* 0x00000034cc347220 */ /* 0x040fe40000400000 */
[C---:B------:R-:W-:Y:S02]  /*8310*/  FMUL R49, R204.reuse, R49 ;  /* 0x00000031cc317220 */ /* 0x040fe40000400000 */
[----:B------:R-:W-:Y:S02]  /*8320*/  FMUL R48, R204, R48 ;  /* 0x00000030cc307220 */ /* 0x000fe40000400000 */
[----:B------:R-:W-:Y:S01]  /*8330*/  FFMA.FTZ R6, R123, 1.4426950216293334961, R6 ;  /* 0x3fb8aa3b7b067823 */ /* 0x000fe20000010006 */
[----:B------:R-:W-:Y:S01]  /*8340*/  MOV R123, c[0x0][0x1c8] ;  /* 0x00007200007b7a02 */ /* 0x000fe20000000f00 */
[----:B------:R-:W-:Y:S01]  /*8350*/  FADD R15, R118, R15 ;  /* 0x0000000f760f7221 */ /* 0x000fe20000000000 */
[----:B------:R-:W-:Y:S01]  /*8360*/  F2FP.PACK_AB R118, R121, R128 ;  /* 0x000000807976723e */ /* 0x000fe200000000ff */
[----:B------:R-:W-:Y:S01]  /*8370*/  FADD R8, R117, R6 ;  /* 0x0000000675087221 */ /* 0x000fe20000000000 */
[----:B------:R-:W-:Y:S01]  /*8380*/  F2FP.PACK_AB R6, R57, R56 ;  /* 0x000000383906723e */ /* 0x000fe200000000ff */
[----:B------:R-:W-:Y:S01]  /*8390*/  @P1 FFMA.FTZ R15, R112, R5, +INF ;  /* 0x7f800000700f1423 */ /* 0x000fe20000010005 */
[----:B------:R-:W-:Y:S01]  /*83a0*/  F2FP.PACK_AB R5, R53, R52 ;  /* 0x000000343505723e */ /* 0x000fe200000000ff */
[----:B------:R-:W-:Y:S01]  /*83b0*/  @P4 FFMA.FTZ R226, R115, R4, +INF ;  /* 0x7f80000073e24423 */ /* 0x000fe20000010004 */
[----:B------:R-:W-:Y:S01]  /*83c0*/  F2FP.PACK_AB R4, R49, R48 ;  /* 0x000000303104723e */ /* 0x000fe200000000ff */
[----:B------:R-:W-:Y:S01]  /*83d0*/  LDS.128 R52, [R229] ;  /* 0x00000000e5347984 */ /* 0x000fe20000000c00 */
[----:B------:R-:W-:Y:S01]  /*83e0*/  FMUL R61, R204, R61 ;  /* 0x0000003dcc3d7220 */ /* 0x000fe20000400000 */
[----:B------:R-:W-:Y:S01]  /*83f0*/  FSETP.NEU.AND P1, PT, R116, RZ, PT ;  /* 0x000000ff7400720b */ /* 0x000fe20003f2d000 */
[C---:B------:R-:W-:Y:S01]  /*8400*/  FMUL R60, R204.reuse, R60 ;  /* 0x0000003ccc3c7220 */ /* 0x040fe20000400000 */
[----:B------:R-:W1:Y:S01]  /*8410*/  LDS.128 R48, [R230] ;  /* 0x00000000e6307984 */ /* 0x000e620000000c00 */
[C---:B------:R-:W-:Y:S01]  /*8420*/  FMUL R38, R204.reuse, R29 ;  /* 0x0000001dcc267220 */ /* 0x040fe20000400000 */
[----:B------:R-:W-:Y:S01]  /*8430*/  F2FP.PACK_AB R29, R109, R110 ;  /* 0x0000006e6d1d723e */ /* 0x000fe200000000ff */
[----:B------:R-:W-:Y:S01]  /*8440*/  FMUL R39, R204, R28 ;  /* 0x0000001ccc277220 */ /* 0x000fe20000400000 */
[----:B------:R-:W2:Y:S01]  /*8450*/  LDS.128 R56, [R228] ;  /* 0x00000000e4387984 */ /* 0x000ea20000000c00 */
[----:B------:R-:W-:Y:S01]  /*8460*/  @P5 FFMA.FTZ R8, R116, R7, +INF ;  /* 0x7f80000074085423 */ /* 0x000fe20000010007 */
[----:B------:R-:W-:Y:S01]  /*8470*/  F2FP.PACK_AB R7, R61, R60 ;  /* 0x0000003c3d07723e */ /* 0x000fe200000000ff */
[C---:B------:R-:W-:Y:S01]  /*8480*/  FMUL R65, R204.reuse, R65 ;  /* 0x00000041cc417220 */ /* 0x040fe20000400000 */
[----:B------:R-:W-:Y:S01]  /*8490*/  BAR.SYNC.DEFER_BLOCKING 0x0 ;  /* 0x0000000000007b1d */ /* 0x000fe20000010000 */
[----:B------:R-:W-:Y:S01]  /*84a0*/  F2FP.PACK_AB R28, R113, R114 ;  /* 0x00000072711c723e */ /* 0x000fe200000000ff */
[----:B------:R-:W-:Y:S01]  /*84b0*/  FMUL R64, R204, R64 ;  /* 0x00000040cc407220 */ /* 0x000fe20000400000 */
[----:B------:R-:W-:Y:S01]  /*84c0*/  F2FP.PACK_AB R21, R38, R39 ;  /* 0x000000272615723e */ /* 0x000fe200000000ff */
[C---:B------:R-:W-:Y:S01]  /*84d0*/  FMUL R185, R204.reuse, R185 ;  /* 0x000000b9ccb97220 */ /* 0x040fe20000400000 */
[----:B------:R-:W-:Y:S01]  /*84e0*/  F2FP.PACK_AB R60, R67, R66 ;  /* 0x00000042433c723e */ /* 0x000fe200000000ff */
[C---:B------:R-:W-:Y:S01]  /*84f0*/  FMUL R184, R204.reuse, R184 ;  /* 0x000000b8ccb87220 */ /* 0x040fe20000400000 */
[----:B------:R-:W-:Y:S01]  /*8500*/  F2FP.PACK_AB R20, R65, R64 ;  /* 0x000000404114723e */ /* 0x000fe200000000ff */
[----:B------:R-:W-:Y:S01]  /*8510*/  FMUL R181, R204, R181 ;  /* 0x000000b5ccb57220 */ /* 0x000fe20000400000 */
[----:B------:R-:W-:Y:S01]  /*8520*/  F2FP.PACK_AB R61, R134, R135 ;  /* 0x00000087863d723e */ /* 0x000fe200000000ff */
[----:B------:R-:W-:Y:S01]  /*8530*/  FMUL R180, R204, R180 ;  /* 0x000000b4ccb47220 */ /* 0x000fe20000400000 */
[----:B------:R-:W-:Y:S01]  /*8540*/  F2FP.PACK_AB R23, R185, R184 ;  /* 0x000000b8b917723e */ /* 0x000fe200000000ff */
[----:B------:R-:W-:Y:S01]  /*8550*/  IMAD R77, R123, 0x14, RZ ;  /* 0x000000147b4d7824 */ /* 0x000fe200078e02ff */
        /* <DEDUP_REMOVED lines=11> */
[----:B------:R-:W-:Y:S01]  /*8610*/  STS.128 [R2], R4 ;  /* 0x0000000402007388 */ /* 0x000fe20000000c00 */
[----:B------:R-:W-:Y:S01]  /*8620*/  F2FP.PACK_AB R85, R83, R78 ;  /* 0x0000004e5355723e */ /* 0x000fe200000000ff */
[----:B------:R-:W-:Y:S01]  /*8630*/  IMAD R153, R123, 0x2c, RZ ;  /* 0x0000002c7b997824 */ /* 0x000fe200078e02ff */
[----:B------:R-:W-:Y:S01]  /*8640*/  F2FP.PACK_AB R116, R181, R180 ;  /* 0x000000b4b574723e */ /* 0x000fe200000000ff */
[----:B------:R-:W-:Y:S01]  /*8650*/  STS.128 [R2+0x80], R16 ;  /* 0x0000801002007388 */ /* 0x000fe20000000c00 */
        /* <DEDUP_REMOVED lines=9> */
[C---:B------:R-:W-:Y:S01]  /*86f0*/  IMAD R75, R123.reuse, 0x12, RZ ;  /* 0x000000127b4b7824 */ /* 0x040fe200078e02ff */
[C---:B------:R-:W-:Y:S01]  /*8700*/  SHF.L.U32 R3, R123.reuse, 0x1, RZ ;  /* 0x000000017b037819 */ /* 0x040fe200000006ff */
[----:B------:R-:W-:Y:S01]  /*8710*/  BAR.SYNC.DEFER_BLOCKING 0x0 ;  /* 0x0000000000007b1d */ /* 0x000fe20000010000 */
[C---:B------:R-:W-:Y:S01]  /*8720*/  IMAD R161, R123.reuse, 0x30, RZ ;  /* 0x000000307ba17824 */ /* 0x040fe200078e02ff */
[C---:B------:R-:W-:Y:S01]  /*8730*/  LEA R191, R123.reuse, -R123, 0x6 ;  /* 0x8000007b7bbf7211 */ /* 0x040fe200078e30ff */
[----:B------:R-:W-:Y:S01]  /*8740*/  IMAD R165, R123, 0x32, RZ ;  /* 0x000000327ba57824 */ /* 0x000fe200078e02ff */
[----:B------:R-:W-:Y:S01]  /*8750*/  IADD3 R10, P4, R3, R126, RZ ;  /* 0x0000007e030a7210 */ /* 0x000fe20007f9e0ff */
[C---:B------:R-:W-:Y:S01]  /*8760*/  IMAD R169, R123.reuse, 0x34, RZ ;  /* 0x000000347ba97824 */ /* 0x040fe200078e02ff */
[C---:B------:R-:W-:Y:S01]  /*8770*/  SHF.L.U32 R193, R123.reuse, 0x6, RZ ;  /* 0x000000067bc17819 */ /* 0x040fe200000006ff */
[C---:B------:R-:W-:Y:S01]  /*8780*/  IMAD R173, R123.reuse, 0x36, RZ ;  /* 0x000000367bad7824 */ /* 0x040fe200078e02ff */
[C---:B------:R-:W-:Y:S01]  /*8790*/  LEA.HI.X.SX32 R11, R123.reuse, R127, 0x1, P4 ;  /* 0x0000007f7b0b7211 */ /* 0x040fe200020f0eff */
[C---:B------:R-:W-:Y:S01]  /*87a0*/  IMAD R177, R123.reuse, 0x38, RZ ;  /* 0x000000387bb17824 */ /* 0x040fe200078e02ff */
[C---:B------:R-:W-:Y:S01]  /*87b0*/  LEA R195, R123.reuse, R123, 0x6 ;  /* 0x0000007b7bc37211 */ /* 0x040fe200078e30ff */
[----:B------:R-:W-:Y:S01]  /*87c0*/  IMAD R181, R123, 0x3a, RZ ;  /* 0x0000003a7bb57824 */ /* 0x000fe200078e02ff */
[----:B------:R-:W-:Y:S01]  /*87d0*/  FSEL R15, R15, -INF , P2 ;  /* 0xff8000000f0f7808 */ /* 0x000fe20001000000 */
[C---:B------:R-:W-:Y:S01]  /*87e0*/  IMAD R185, R123.reuse, 0x3c, RZ ;  /* 0x0000003c7bb97824 */ /* 0x040fe200078e02ff */
[----:B------:R-:W-:Y:S01]  /*87f0*/  FSEL R8, R8, -INF , P1 ;  /* 0xff80000008087808 */ /* 0x000fe20000800000 */
[----:B------:R-:W-:-:S02]  /*8800*/  IMAD R189, R123, 0x3e, RZ ;  /* 0x0000003e7bbd7824 */ /* 0x000fc400078e02ff */
[C---:B------:R-:W-:Y:S02]  /*8810*/  IMAD R197, R123.reuse, 0x42, RZ ;  /* 0x000000427bc57824 */ /* 0x040fe400078e02ff */
[C---:B------:R-:W-:Y:S02]  /*8820*/  IMAD R201, R123.reuse, 0x44, RZ ;  /* 0x000000447bc97824 */ /* 0x040fe400078e02ff */
[C---:B------:R-:W-:Y:S02]  /*8830*/  IMAD R209, R123.reuse, 0x48, RZ ;  /* 0x000000487bd17824 */ /* 0x040fe400078e02ff */
[C---:B------:R-:W-:Y:S01]  /*8840*/  IMAD R205, R123.reuse, 0x46, RZ ;  /* 0x000000467bcd7824 */ /* 0x040fe200078e02ff */
[----:B------:R-:W3:Y:S01]  /*8850*/  LDS.128 R28, [R252] ;  /* 0x00000000fc1c7984 */ /* 0x000ee20000000c00 */
[C---:B------:R-:W-:Y:S02]  /*8860*/  IMAD R213, R123.reuse, 0x4a, RZ ;  /* 0x0000004a7bd57824 */ /* 0x040fe400078e02ff */
[C---:B------:R-:W-:Y:S01]  /*8870*/  IMAD R221, R123.reuse, 0x4e, RZ ;  /* 0x0000004e7bdd7824 */ /* 0x040fe200078e02ff */
[----:B------:R-:W4:Y:S01]  /*8880*/  LDS.128 R32, [R230] ;  /* 0x00000000e6207984 */ /* 0x000f220000000c00 */
[----:B------:R-:W-:-:S02]  /*8890*/  IMAD R135, R123, 0x23, RZ ;  /* 0x000000237b877824 */ /* 0x000fc400078e02ff */
[C---:B------:R-:W-:Y:S01]  /*88a0*/  IMAD R139, R123.reuse, 0x25, RZ ;  /* 0x000000257b8b7824 */ /* 0x040fe200078e02ff */
[----:B------:R-:W5:Y:S01]  /*88b0*/  LDS.128 R36, [R229] ;  /* 0x00000000e5247984 */ /* 0x000f620000000c00 */
[C---:B------:R-:W-:Y:S02]  /*88c0*/  IMAD R217, R123.reuse, 0x4c, RZ ;  /* 0x0000004c7bd97824 */ /* 0x040fe400078e02ff */
[C---:B------:R-:W-:Y:S01]  /*88d0*/  IMAD R225, R123.reuse, 0x50, RZ ;  /* 0x000000507be17824 */ /* 0x040fe200078e02ff */
[----:B------:R-:W0:Y:S01]  /*88e0*/  LDS.128 R40, [R228] ;  /* 0x00000000e4287984 */ /* 0x000e220000000c00 */
[C---:B------:R-:W-:Y:S02]  /*88f0*/  IMAD R143, R123.reuse, 0x27, RZ ;  /* 0x000000277b8f7824 */ /* 0x040fe400078e02ff */
[C---:B------:R-:W-:Y:S01]  /*8900*/  IMAD R133, R123.reuse, 0x52, RZ ;  /* 0x000000527b857824 */ /* 0x040fe200078e02ff */
[----:B------:R-:W-:Y:S01]  /*8910*/  BAR.SYNC.DEFER_BLOCKING 0x0 ;  /* 0x0000000000007b1d */ /* 0x000fe20000010000 */
[----:B------:R-:W-:-:S02]  /*8920*/  IMAD R147, R123, 0x29, RZ ;  /* 0x000000297b937824 */ /* 0x000fc400078e02ff */
[C---:B------:R-:W-:Y:S02]  /*8930*/  IMAD R151, R123.reuse, 0x2b, RZ ;  /* 0x0000002b7b977824 */ /* 0x040fe400078e02ff */
[C---:B------:R-:W-:Y:S02]  /*8940*/  IMAD R155, R123.reuse, 0x2d, RZ ;  /* 0x0000002d7b9b7824 */ /* 0x040fe400078e02ff */
[C---:B------:R-:W-:Y:S02]  /*8950*/  IMAD R159, R123.reuse, 0x2f, RZ ;  /* 0x0000002f7b9f7824 */ /* 0x040fe400078e02ff */
[C---:B------:R-:W-:Y:S02]  /*8960*/  IMAD R163, R123.reuse, 0x31, RZ ;  /* 0x000000317ba37824 */ /* 0x040fe400078e02ff */
[C---:B------:R-:W-:Y:S02]  /*8970*/  IMAD R167, R123.reuse, 0x33, RZ ;  /* 0x000000337ba77824 */ /* 0x040fe400078e02ff */
[----:B------:R-:W-:-:S02]  /*8980*/  IMAD R89, R123, 0x6c, RZ ;  /* 0x0000006c7b597824 */ /* 0x000fc400078e02ff */
[C---:B------:R-:W-:Y:S02]  /*8990*/  IMAD R101, R123.reuse, 0x72, RZ ;  /* 0x000000727b657824 */ /* 0x040fe400078e02ff */
[C---:B------:R-:W-:Y:S02]  /*89a0*/  IMAD R171, R123.reuse, 0x35, RZ ;  /* 0x000000357bab7824 */ /* 0x040fe400078e02ff */
[C---:B------:R-:W-:Y:S02]  /*89b0*/  IMAD R175, R123.reuse, 0x37, RZ ;  /* 0x000000377baf7824 */ /* 0x040fe400078e02ff */
[C---:B------:R-:W-:Y:S02]  /*89c0*/  IMAD R97, R123.reuse, 0x70, RZ ;  /* 0x000000707b617824 */ /* 0x040fe400078e02ff */
[C---:B------:R-:W-:Y:S01]  /*89d0*/  IMAD R105, R123.reuse, 0x74, RZ ;  /* 0x000000747b697824 */ /* 0x040fe200078e02ff */
[----:B------:R-:W-:Y:S01]  /*89e0*/  STS.128 [R2], R20 ;  /* 0x0000001402007388 */ /* 0x000fe20000000c00 */
[----:B------:R-:W-:-:S02]  /*89f0*/  IMAD R179, R123, 0x39, RZ ;  /* 0x000000397bb37824 */ /* 0x000fc400078e02ff */
[C---:B------:R-:W-:Y:S01]  /*8a00*/  IMAD R113, R123.reuse, 0x78, RZ ;  /* 0x000000787b717824 */ /* 0x040fe200078e02ff */
[----:B------:R0:W-:Y:S01]  /*8a10*/  STS.128 [R2+0x80], R60 ;  /* 0x0000803c02007388 */ /* 0x0001e20000000c00 */
[C---:B------:R-:W-:Y:S02]  /*8a20*/  IMAD R109, R123.reuse, 0x76, RZ ;  /* 0x000000767b6d7824 */ /* 0x040fe400078e02ff */
[C---:B------:R-:W-:Y:S01]  /*8a30*/  IMAD R125, R123.reuse, 0x7e, RZ ;  /* 0x0000007e7b7d7824 */ /* 0x040fe200078e02ff */
[----:B------:R1:W-:Y:S01]  /*8a40*/  STS.128 [R2+0x800], R68 ;  /* 0x0008004402007388 */ /* 0x0003e20000000c00 */
[C---:B------:R-:W-:Y:S02]  /*8a50*/  IMAD R183, R123.reuse, 0x3b, RZ ;  /* 0x0000003b7bb77824 */ /* 0x040fe400078e02ff */
[C---:B------:R-:W-:Y:S01]  /*8a60*/  IMAD R187, R123.reuse, 0x3d, RZ ;  /* 0x0000003d7bbb7824 */ /* 0x040fe200078e02ff */
[----:B------:R2:W-:Y:S01]  /*8a70*/  STS.128 [R2+0x880], R64 ;  /* 0x0008804002007388 */ /* 0x0005e20000000c00 */
[----:B------:R-:W-:-:S02]  /*8a80*/  IMAD R121, R123, 0x7c, RZ ;  /* 0x0000007c7b797824 */ /* 0x000fc400078e02ff */
[C---:B------:R-:W-:Y:S01]  /*8a90*/  IMAD R196, R123.reuse, 0x84, RZ ;  /* 0x000000847bc47824 */ /* 0x040fe200078e02ff */
[----:B------:R-:W-:Y:S01]  /*8aa0*/  BAR.SYNC.DEFER_BLOCKING 0x0 ;  /* 0x0000000000007b1d */ /* 0x000fe20000010000 */
[C---:B------:R-:W-:Y:S02]  /*8ab0*/  IMAD R194, R123.reuse, 0x82, RZ ;  /* 0x000000827bc27824 */ /* 0x040fe400078e02ff */
[C---:B------:R-:W-:Y:S01]  /*8ac0*/  IMAD R198, R123.reuse, 0x86, RZ ;  /* 0x000000867bc67824 */ /* 0x040fe200078e02ff */
[CC--:B0-----:R-:W-:Y:S01]  /*8ad0*/  LEA R60, P5, R123.reuse, R126.reuse, 0x2 ;  /* 0x0000007e7b3c7211 */ /* 0x0c1fe200078a10ff */
[C---:B------:R-:W-:Y:S01]  /*8ae0*/  IMAD R202, R123.reuse, 0x8a, RZ ;  /* 0x0000008a7bca7824 */ /* 0x040fe200078e02ff */
[C---:B------:R-:W-:Y:S01]  /*8af0*/  SHF.L.U32 R63, R123.reuse, 0x2, RZ ;  /* 0x000000027b3f7819 */ /* 0x040fe200000006ff */
[----:B------:R-:W-:Y:S01]  /*8b00*/  IMAD R199, R123, 0x43, RZ ;  /* 0x000000437bc77824 */ /* 0x000fe200078e02ff */
[----:B------:R-:W-:Y:S01]  /*8b10*/  LEA.HI.X.SX32 R61, R3, R127, 0x1, P5 ;  /* 0x0000007f033d7211 */ /* 0x000fe200028f0eff */
[C---:B-1----:R-:W-:Y:S01]  /*8b20*/  IMAD R69, R123.reuse, 0xa, RZ ;  /* 0x0000000a7b457824 */ /* 0x042fe200078e02ff */
[C---:B------:R-:W-:Y:S01]  /*8b30*/  LEA R3, R123.reuse, R123, 0x1 ;  /* 0x0000007b7b037211 */ /* 0x040fe200078e08ff */
[C---:B------:R-:W-:Y:S01]  /*8b40*/  IMAD R71, R123.reuse, 0xc, RZ ;  /* 0x0000000c7b477824 */ /* 0x040fe200078e02ff */
[----:B--2---:R-:W-:Y:S01]  /*8b50*/  PRMT R64, R44, 0x7632, R64 ;  /* 0x000076322c407816 */ /* 0x004fe20000000040 */
[C---:B------:R-:W-:Y:S01]  /*8b60*/  IMAD R65, R123.reuse, 0x6, RZ ;  /* 0x000000067b417824 */ /* 0x040fe200078e02ff */
[C---:B------:R-:W-:Y:S01]  /*8b70*/  LEA R62, P4, R123.reuse, R126, 0x3 ;  /* 0x0000007e7b3e7211 */ /* 0x040fe200078818ff */
[C---:B------:R-:W-:Y:S01]  /*8b80*/  IMAD R200, R123.reuse, 0x88, RZ ;  /* 0x000000887bc87824 */ /* 0x040fe200078e02ff */
[C---:B------:R-:W-:Y:S01]  /*8b90*/  SHF.L.U32 R67, R123.reuse, 0x3, RZ ;  /* 0x000000037b437819 */ /* 0x040fe200000006ff */
[----:B------:R-:W-:Y:S01]  /*8ba0*/  IMAD R204, R123, 0x8c, RZ ;  /* 0x0000008c7bcc7824 */ /* 0x000fe200078e02ff */
[----:B------:R-:W-:Y:S01]  /*8bb0*/  LEA.HI.X.SX32 R63, R63, R127, 0x1, P4 ;  /* 0x0000007f3f3f7211 */ /* 0x000fe200020f0eff */
[----:B------:R-:W-:-:S02]  /*8bc0*/  IMAD R203, R123, 0x45, RZ ;  /* 0x000000457bcb7824 */ /* 0x000fc400078e02ff */
[C---:B------:R-:W-:Y:S02]  /*8bd0*/  IMAD R208, R123.reuse, 0x90, RZ ;  /* 0x000000907bd07824 */ /* 0x040fe400078e02ff */
[C---:B------:R-:W-:Y:S01]  /*8be0*/  IMAD R206, R123.reuse, 0x8e, RZ ;  /* 0x0000008e7bce7824 */ /* 0x040fe200078e02ff */
[----:B------:R-:W0:Y:S01]  /*8bf0*/  LDS.128 R16, [R252] ;  /* 0x00000000fc107984 */ /* 0x000e220000000c00 */
[C---:B------:R-:W-:Y:S02]  /*8c00*/  IMAD R210, R123.reuse, 0x92, RZ ;  /* 0x000000927bd27824 */ /* 0x040fe400078e02ff */
[C---:B------:R-:W-:Y:S01]  /*8c10*/  IMAD R214, R123.reuse, 0x96, RZ ;  /* 0x000000967bd67824 */ /* 0x040fe200078e02ff */
[----:B------:R-:W1:Y:S01]  /*8c20*/  LDS.128 R4, [R230] ;  /* 0x00000000e6047984 */ /* 0x000e620000000c00 */
[C---:B------:R-:W-:Y:S02]  /*8c30*/  IMAD R207, R123.reuse, 0x47, RZ ;  /* 0x000000477bcf7824 */ /* 0x040fe400078e02ff */
[C---:B------:R-:W-:Y:S01]  /*8c40*/  IMAD R211, R123.reuse, 0x49, RZ ;  /* 0x000000497bd37824 */ /* 0x040fe200078e02ff */
[----:B------:R-:W2:Y:S01]  /*8c50*/  LDS.128 R24, [R229] ;  /* 0x00000000e5187984 */ /* 0x000ea20000000c00 */
[----:B------:R-:W-:-:S02]  /*8c60*/  IMAD R212, R123, 0x94, RZ ;  /* 0x000000947bd47824 */ /* 0x000fc400078e02ff */
[C---:B------:R-:W-:Y:S01]  /*8c70*/  IMAD R216, R123.reuse, 0x98, RZ ;  /* 0x000000987bd87824 */ /* 0x040fe200078e02ff */
[----:B------:R-:W0:Y:S01]  /*8c80*/  LDS.128 R20, [R228] ;  /* 0x00000000e4147984 */ /* 0x000e220000000c00 */
[C---:B------:R-:W-:Y:S02]  /*8c90*/  IMAD R215, R123.reuse, 0x4b, RZ ;  /* 0x0000004b7bd77824 */ /* 0x040fe400078e02ff */
[C---:B------:R-:W-:Y:S01]  /*8ca0*/  IMAD R220, R123.reuse, 0x9c, RZ ;  /* 0x0000009c7bdc7824 */ /* 0x040fe200078e02ff */
[----:B------:R-:W-:Y:S01]  /*8cb0*/  BAR.SYNC.DEFER_BLOCKING 0x0 ;  /* 0x0000000000007b1d */ /* 0x000fe20000010000 */
[C---:B------:R-:W-:Y:S02]  /*8cc0*/  IMAD R218, R123.reuse, 0x9a, RZ ;  /* 0x0000009a7bda7824 */ /* 0x040fe400078e02ff */
[C---:B------:R-:W-:Y:S02]  /*8cd0*/  IMAD R222, R123.reuse, 0x9e, RZ ;  /* 0x0000009e7bde7824 */ /* 0x040fe400078e02ff */
        /* <DEDUP_REMOVED lines=9> */
[C---:B------:R-:W-:Y:S01]  /*8d70*/  IMAD R70, R123.reuse, 0xc6, RZ ;  /* 0x000000c67b467824 */ /* 0x040fe200078e02ff */
[----:B------:R0:W-:Y:S01]  /*8d80*/  STS.128 [R2], R116 ;  /* 0x0000007402007388 */ /* 0x0001e20000000c00 */
[C---:B------:R-:W-:Y:S02]  /*8d90*/  IMAD R68, R123.reuse, 0xc4, RZ ;  /* 0x000000c47b447824 */ /* 0x040fe400078e02ff */
[C---:B------:R-:W-:Y:S01]  /*8da0*/  IMAD R72, R123.reuse, 0xc8, RZ ;  /* 0x000000c87b487824 */ /* 0x040fe200078e02ff */
[----:B------:R1:W-:Y:S01]  /*8db0*/  STS.128 [R2+0x80], R92 ;  /* 0x0000805c02007388 */ /* 0x0003e20000000c00 */
        /* <DEDUP_REMOVED lines=8> */
[----:B------:R-:W-:Y:S01]  /*8e40*/  BAR.SYNC.DEFER_BLOCKING 0x0 ;  /* 0x0000000000007b1d */ /* 0x000fe20000010000 */
[----:B0-----:R-:W-:-:S02]  /*8e50*/  IMAD R117, R123, 0x7a, RZ ;  /* 0x0000007a7b757824 */ /* 0x001fc400078e02ff */
[C---:B------:R-:W-:Y:S02]  /*8e60*/  IMAD R96, R123.reuse, 0xe0, RZ ;  /* 0x000000e07b607824 */ /* 0x040fe400078e02ff */
[C---:B-1----:R-:W-:Y:S02]  /*8e70*/  IMAD R93, R123.reuse, 0x6e, RZ ;  /* 0x0000006e7b5d7824 */ /* 0x042fe400078e02ff */
[C---:B------:R-:W-:Y:S02]  /*8e80*/  IMAD R94, R123.reuse, 0xde, RZ ;  /* 0x000000de7b5e7824 */ /* 0x040fe400078e02ff */
[C---:B--2---:R-:W-:Y:S02]  /*8e90*/  IMAD R81, R123.reuse, 0x1c, RZ ;  /* 0x0000001c7b517824 */ /* 0x044fe400078e02ff */
[----:B------:R-:W-:Y:S01]  /*8ea0*/  IMAD R82, R123, 0xd2, RZ ;  /* 0x000000d27b527824 */ /* 0x000fe200078e02ff */
[----:B---3--:R-:W-:Y:S01]  /*8eb0*/  IADD3 R2, P5, R65, R126, RZ ;  /* 0x0000007e41027210 */ /* 0x008fe20007fbe0ff */
[----:B------:R-:W-:-:S02]  /*8ec0*/  IMAD R85, R123, 0x6a, RZ ;  /* 0x0000006a7b557824 */ /* 0x000fc400078e02ff */
[----:B------:R-:W-:Y:S01]  /*8ed0*/  IMAD R80, R123, 0xd0, RZ ;  /* 0x000000d07b507824 */ /* 0x000fe200078e02ff */
[----:B------:R-:W-:Y:S01]  /*8ee0*/  LEA.HI.X.SX32 R3, R3, R127, 0x1, P5 ;  /* 0x0000007f03037211 */ /* 0x000fe200028f0eff */
[C---:B------:R-:W-:Y:S02]  /*8ef0*/  IMAD R84, R123.reuse, 0xd4, RZ ;  /* 0x000000d47b547824 */ /* 0x040fe400078e02ff */
[C---:B------:R-:W-:Y:S02]  /*8f00*/  IMAD R83, R123.reuse, 0x69, RZ ;  /* 0x000000697b537824 */ /* 0x040fe400078e02ff */
[C---:B------:R-:W-:Y:S02]  /*8f10*/  IMAD R86, R123.reuse, 0xd6, RZ ;  /* 0x000000d67b567824 */ /* 0x040fe400078e02ff */
[C---:B------:R-:W-:Y:S01]  /*8f20*/  IMAD R87, R123.reuse, 0x6b, RZ ;  /* 0x0000006b7b577824 */ /* 0x040fe200078e02ff */
[----:B------:R0:W-:Y:S01]  /*8f30*/  STG.E.U16 [R126.64], R44 ;  /* 0x0000002c7e007986 */ /* 0x0001e2000c101506 */
[----:B------:R-:W-:-:S02]  /*8f40*/  IMAD R92, R123, 0xdc, RZ ;  /* 0x000000dc7b5c7824 */ /* 0x000fc400078e02ff */
[C---:B------:R-:W-:Y:S01]  /*8f50*/  IMAD R95, R123.reuse, 0x6f, RZ ;  /* 0x0000006f7b5f7824 */ /* 0x040fe200078e02ff */
[----:B------:R1:W-:Y:S01]  /*8f60*/  STG.E.U16 [R10.64], R64 ;  /* 0x000000400a007986 */ /* 0x0003e2000c101506 */
[C---:B------:R-:W-:Y:S02]  /*8f70*/  IMAD R100, R123.reuse, 0xe4, RZ ;  /* 0x000000e47b647824 */ /* 0x040fe400078e02ff */
[C---:B------:R-:W-:Y:S01]  /*8f80*/  IMAD R98, R123.reuse, 0xe2, RZ ;  /* 0x000000e27b627824 */ /* 0x040fe200078e02ff */
[----:B------:R2:W-:Y:S01]  /*8f90*/  STG.E.U16 [R60.64], R48 ;  /* 0x000000303c007986 */ /* 0x0005e2000c101506 */
[C---:B------:R-:W-:Y:S02]  /*8fa0*/  IMAD R102, R123.reuse, 0xe6, RZ ;  /* 0x000000e67b667824 */ /* 0x040fe400078e02ff */
[C---:B------:R-:W-:Y:S01]  /*8fb0*/  IMAD R251, R123.reuse, 0xea, RZ ;  /* 0x000000ea7bfb7824 */ /* 0x040fe200078e02ff */
[----:B0-----:R-:W-:Y:S01]  /*8fc0*/  PRMT R44, R56, 0x7632, R44 ;  /* 0x00007632382c7816 */ /* 0x001fe2000000002c */
[----:B------:R-:W-:-:S02]  /*8fd0*/  IMAD R99, R123, 0x71, RZ ;  /* 0x000000717b637824 */ /* 0x000fc400078e02ff */
[C---:B------:R-:W-:Y:S01]  /*8fe0*/  IMAD R103, R123.reuse, 0x73, RZ ;  /* 0x000000737b677824 */ /* 0x040fe200078e02ff */
[C---:B-1----:R-:W-:Y:S01]  /*8ff0*/  LEA R11, R123.reuse, R123, 0x2 ;  /* 0x0000007b7b0b7211 */ /* 0x042fe200078e10ff */
[----:B------:R-:W-:Y:S01]  /*9000*/  IMAD R104, R123, 0xe8, RZ ;  /* 0x000000e87b687824 */ /* 0x000fe200078e02ff */
[-C--:B------:R-:W-:Y:S01]  /*9010*/  IADD3 R10, P5, R69, R126.reuse, RZ ;  /* 0x0000007e450a7210 */ /* 0x080fe20007fbe0ff */
[C---:B------:R-:W-:Y:S01]  /*9020*/  IMAD R247, R123.reuse, 0xec, RZ ;  /* 0x000000ec7bf77824 */ /* 0x040fe200078e02ff */
[----:B--2---:R-:W-:Y:S01]  /*9030*/  PRMT R61, R48, 0x7632, R61 ;  /* 0x00007632303d7816 */ /* 0x004fe2000000003d */
[----:B------:R-:W-:Y:S01]  /*9040*/  IMAD R107, R123, 0x75, RZ ;  /* 0x000000757b6b7824 */ /* 0x000fe200078e02ff */
[-C--:B------:R-:W-:Y:S01]  /*9050*/  IADD3 R60, P6, R71, R126.reuse, RZ ;  /* 0x0000007e473c7210 */ /* 0x080fe20007fde0ff */
[----:B------:R-:W-:Y:S01]  /*9060*/  IMAD R243, R123, 0xf0, RZ ;  /* 0x000000f07bf37824 */ /* 0x000fe200078e02ff */
[----:B------:R-:W-:Y:S01]  /*9070*/  LEA.HI.X.SX32 R11, R11, R127, 0x1, P5 ;  /* 0x0000007f0b0b7211 */ /* 0x000fe200028f0eff */
[----:B------:R0:W-:Y:S01]  /*9080*/  STG.E.U16 [R2.64], R61 ;  /* 0x0000003d02007986 */ /* 0x0001e2000c101506 */
[C---:B------:R-:W-:Y:S01]  /*9090*/  LEA R64, P4, R123.reuse, R126, 0x4 ;  /* 0x0000007e7b407211 */ /* 0x040fe200078820ff */
[----:B------:R-:W-:Y:S01]  /*90a0*/  IMAD R245, R123, 0xee, RZ ;  /* 0x000000ee7bf57824 */ /* 0x000fe200078e02ff */
[----:B------:R-:W-:Y:S01]  /*90b0*/  PRMT R48, R49, 0x7632, R48 ;  /* 0x0000763231307816 */ /* 0x000fe20000000030 */
[----:B------:R1:W-:Y:S01]  /*90c0*/  STG.E.U16 [R62.64], R52 ;  /* 0x000000343e007986 */ /* 0x0003e2000c101506 */
[----:B------:R-:W-:-:S02]  /*90d0*/  IMAD R241, R123, 0xf2, RZ ;  /* 0x000000f27bf17824 */ /* 0x000fc400078e02ff */
[C---:B------:R-:W-:Y:S02]  /*90e0*/  IMAD R237, R123.reuse, 0xf6, RZ ;  /* 0x000000f67bed7824 */ /* 0x040fe400078e02ff */
[C---:B------:R-:W-:Y:S02]  /*90f0*/  IMAD R111, R123.reuse, 0x77, RZ ;  /* 0x000000777b6f7824 */ /* 0x040fe400078e02ff */
[C---:B------:R-:W-:Y:S01]  /*9100*/  IMAD R115, R123.reuse, 0x79, RZ ;  /* 0x000000797b737824 */ /* 0x040fe200078e02ff */
[----:B0-----:R-:W-:Y:S01]  /*9110*/  PRMT R3, R52, 0x7632, R3 ;  /* 0x0000763234037816 */ /* 0x001fe20000000003 */
[----:B------:R-:W-:Y:S01]  /*9120*/  IMAD R239, R123, 0xf4, RZ ;  /* 0x000000f47bef7824 */ /* 0x000fe200078e02ff */
[----:B------:R-:W-:Y:S01]  /*9130*/  LEA.HI.X.SX32 R61, R65, R127, 0x1, P6 ;  /* 0x0000007f413d7211 */ /* 0x000fe200030f0eff */
[C---:B------:R-:W-:Y:S01]  /*9140*/  IMAD R235, R123.reuse, 0xf8, RZ ;  /* 0x000000f87beb7824 */ /* 0x040fe200078e02ff */
[----:B------:R-:W-:Y:S01]  /*9150*/  LEA R65, R123, -R123, 0x3 ;  /* 0x8000007b7b417211 */ /* 0x000fe200078e18ff */
[----:B------:R0:W-:Y:S01]  /*9160*/  STG.E.U16 [R10.64], R3 ;  /* 0x000000030a007986 */ /* 0x0001e2000c101506 */
[----:B------:R-:W-:Y:S01]  /*9170*/  IADD3 R2, P5, R73, R126, RZ ;  /* 0x0000007e49027210 */ /* 0x000fe20007fbe0ff */
[----:B-1----:R-:W-:-:S02]  /*9180*/  IMAD R63, R123, 0xb, RZ ;  /* 0x0000000b7b3f7824 */ /* 0x002fc400078e02ff */
[----:B------:R1:W-:Y:S01]  /*9190*/  STG.E.U16 [R60.64], R56 ;  /* 0x000000383c007986 */ /* 0x0003e2000c101506 */
[C---:B------:R-:W-:Y:S02]  /*91a0*/  IMAD R119, R123.reuse, 0x7b, RZ ;  /* 0x0000007b7b777824 */ /* 0x040fe400078e02ff */
[C---:B------:R-:W-:Y:S02]  /*91b0*/  IMAD R231, R123.reuse, 0xfc, RZ ;  /* 0x000000fc7be77824 */ /* 0x040fe400078e02ff */
[----:B------:R-:W-:Y:S02]  /*91c0*/  IMAD R233, R123, 0xfa, RZ ;  /* 0x000000fa7be97824 */ /* 0x000fe400078e02ff */
[----:B------:R-:W-:Y:S01]  /*91d0*/  FFMA R8, R8, 0.69314718246459960938, R13 ;  /* 0x3f31721808087823 */ /* 0x000fe2000000000d */
[----:B0-----:R-:W-:Y:S02]  /*91e0*/  LEA.HI.X.SX32 R3, R65, R127, 0x1, P5 ;  /* 0x0000007f41037211 */ /* 0x001fe400028f0eff */
[----:B------:R-:W-:-:S02]  /*91f0*/  LEA R11, R123, R123, 0x3 ;  /* 0x0000007b7b0b7211 */ /* 0x000fc400078e18ff */
[-C--:B------:R-:W-:Y:S01]  /*9200*/  IADD3 R10, P5, R75, R126.reuse, RZ ;  /* 0x0000007e4b0a7210 */ /* 0x080fe20007fbe0ff */
[----:B------:R0:W-:Y:S01]  /*9210*/  STG.E.U16 [R2.64], R44 ;  /* 0x0000002c02007986 */ /* 0x0001e2000c101506 */
[-C--:B------:R-:W-:Y:S01]  /*9220*/  LEA.HI.X.SX32 R65, R67, R127.reuse, 0x1, P4 ;  /* 0x0000007f43417211 */ /* 0x080fe200020f0eff */
[----:B------:R-:W-:Y:S01]  /*9230*/  IMAD R67, R123, 0x16, RZ ;  /* 0x000000167b437824 */ /* 0x000fe200078e02ff */
[----:B-1----:R-:W-:Y:S02]  /*9240*/  IADD3 R60, P6, R77, R126, RZ ;  /* 0x0000007e4d3c7210 */ /* 0x002fe40007fde0ff */
[-C--:B------:R-:W-:Y:S01]  /*9250*/  LEA.HI.X.SX32 R11, R11, R127.reuse, 0x1, P5 ;  /* 0x0000007f0b0b7211 */ /* 0x080fe200028f0eff */
[----:B------:R1:W-:Y:S01]  /*9260*/  STG.E.U16 [R64.64], R45 ;  /* 0x0000002d40007986 */ /* 0x0003e2000c101506 */
[----:B------:R-:W-:Y:S01]  /*9270*/  LEA.HI.X.SX32 R61, R69, R127, 0x1, P6 ;  /* 0x0000007f453d7211 */ /* 0x000fe200030f0eff */
[----:B------:R-:W-:Y:S01]  /*9280*/  IMAD R69, R123, 0x18, RZ ;  /* 0x000000187b457824 */ /* 0x000fe200078e02ff */
[----:B------:R-:W-:-:S02]  /*9290*/  PRMT R56, R50, 0x7632, R56 ;  /* 0x0000763232387816 */ /* 0x000fc40000000038 */
[----:B0-----:R-:W-:Y:S02]  /*92a0*/  PRMT R3, R45, 0x7632, R3 ;  /* 0x000076322d037816 */ /* 0x001fe40000000003 */
[-C--:B------:R-:W-:Y:S02]  /*92b0*/  IADD3 R2, P5, R67, R126.reuse, RZ ;  /* 0x0000007e43027210 */ /* 0x080fe40007fbe0ff */
[-C--:B------:R-:W-:Y:S01]  /*92c0*/  IADD3 R62, P4, R69, R126.reuse, RZ ;  /* 0x0000007e453e7210 */ /* 0x080fe20007f9e0ff */
[----:B------:R0:W-:Y:S01]  /*92d0*/  STG.E.U16 [R10.64], R3 ;  /* 0x000000030a007986 */ /* 0x0001e2000c101506 */
[----:B------:R-:W-:Y:S01]  /*92e0*/  IADD3 R44, P6, R81, R126, RZ ;  /* 0x0000007e512c7210 */ /* 0x000fe20007fde0ff */
[----:B-1----:R-:W-:Y:S02]  /*92f0*/  IMAD R65, R123, 0x1e, RZ ;  /* 0x0000001e7b417824 */ /* 0x002fe400078e02ff */
[----:B------:R1:W-:Y:S01]  /*9300*/  STG.E.U16 [R60.64], R49 ;  /* 0x000000313c007986 */ /* 0x0003e2000c101506 */
[----:B------:R-:W-:Y:S01]  /*9310*/  LEA.HI.X.SX32 R45, R73, R127, 0x1, P6 ;  /* 0x0000007f492d7211 */ /* 0x000fe200030f0eff */
[----:B------:R-:W-:-:S02]  /*9320*/  IMAD R73, R123, 0x64, RZ ;  /* 0x000000647b497824 */ /* 0x000fc400078e02ff */
[----:B------:R-:W-:Y:S01]  /*9330*/  IMAD R64, R123, 0xc0, RZ ;  /* 0x000000c07b407824 */ /* 0x000fe200078e02ff */
[-C--:B0-----:R-:W-:Y:S01]  /*9340*/  LEA.HI.X.SX32 R3, R63, R127.reuse, 0x1, P5 ;  /* 0x0000007f3f037211 */ /* 0x081fe200028f0eff */
[----:B------:R-:W-:Y:S01]  /*9350*/  IMAD R11, R123, 0xd, RZ ;  /* 0x0000000d7b0b7824 */ /* 0x000fe200078e02ff */
[----:B------:R-:W-:Y:S02]  /*9360*/  IADD3 R10, P5, R79, R126, RZ ;  /* 0x0000007e4f0a7210 */ /* 0x000fe40007fbe0ff */
[-C--:B------:R-:W-:Y:S01]  /*9370*/  LEA.HI.X.SX32 R63, R71, R127.reuse, 0x1, P4 ;  /* 0x0000007f473f7211 */ /* 0x080fe200020f0eff */
[----:B------:R0:W-:Y:S01]  /*9380*/  STG.E.U16 [R2.64], R48 ;  /* 0x0000003002007986 */ /* 0x0001e2000c101506 */
[----:B------:R-:W-:Y:S01]  /*9390*/  LEA.HI.X.SX32 R11, R11, R127, 0x1, P5 ;  /* 0x0000007f0b0b7211 */ /* 0x000fe200028f0eff */
[C---:B------:R-:W-:Y:S01]  /*93a0*/  IMAD R71, R123.reuse, 0x22, RZ ;  /* 0x000000227b477824 */ /* 0x040fe200078e02ff */
[C---:B-1----:R-:W-:Y:S01]  /*93b0*/  LEA R49, R123.reuse, -R123, 0x4 ;  /* 0x8000007b7b317211 */ /* 0x042fe200078e20ff */
[----:B------:R1:W-:Y:S01]  /*93c0*/  STG.E.U16 [R62.64], R53 ;  /* 0x000000353e007986 */ /* 0x0003e2000c101506 */
[C---:B------:R-:W-:Y:S01]  /*93d0*/  SHF.L.U32 R61, R123.reuse, 0x4, RZ ;  /* 0x000000047b3d7819 */ /* 0x040fe200000006ff */
[----:B------:R-:W-:Y:S01]  /*93e0*/  IMAD R60, R123, 0xbc, RZ ;  /* 0x000000bc7b3c7824 */ /* 0x000fe200078e02ff */
[----:B0-----:R-:W-:-:S02]  /*93f0*/  PRMT R3, R53, 0x7632, R3 ;  /* 0x0000763235037816 */ /* 0x001fc40000000003 */
[-C--:B------:R-:W-:Y:S02]  /*9400*/  IADD3 R2, P5, R65, R126.reuse, RZ ;  /* 0x0000007e41027210 */ /* 0x080fe40007fbe0ff */
[C---:B------:R-:W-:Y:S01]  /*9410*/  LEA R48, P4, R123.reuse, R126, 0x5 ;  /* 0x0000007e7b307211 */ /* 0x040fe200078828ff */
[----:B------:R0:W-:Y:S01]  /*9420*/  STG.E.U16 [R10.64], R3 ;  /* 0x000000030a007986 */ /* 0x0001e2000c101506 */
[C---:B-1----:R-:W-:Y:S02]  /*9430*/  IMAD R53, R123.reuse, 0x13, RZ ;  /* 0x000000137b357824 */ /* 0x042fe400078e02ff */
[C---:B------:R-:W-:Y:S01]  /*9440*/  IMAD R62, R123.reuse, 0xbe, RZ ;  /* 0x000000be7b3e7824 */ /* 0x040fe200078e02ff */
[----:B------:R1:W-:Y:S01]  /*9450*/  STG.E.U16 [R44.64], R57 ;  /* 0x000000392c007986 */ /* 0x0003e2000c101506 */
[----:B------:R-:W-:Y:S01]  /*9460*/  IMAD R63, R123, 0x5f, RZ ;  /* 0x0000005f7b3f7824 */ /* 0x000fe200078e02ff */
[----:B0-----:R-:W-:Y:S02]  /*9470*/  LEA.HI.X.SX32 R3, R49, R127, 0x1, P5 ;  /* 0x0000007f31037211 */ /* 0x001fe400028f0eff */
[----:B------:R-:W-:-:S02]  /*9480*/  LEA R11, R123, R123, 0x4 ;  /* 0x0000007b7b0b7211 */ /* 0x000fc400078e20ff */
[----:B-1----:R-:W-:Y:S01]  /*9490*/  PRMT R45, R57, 0x7632, R45 ;  /* 0x00007632392d7816 */ /* 0x002fe2000000002d */
[----:B------:R-:W-:Y:S01]  /*94a0*/  IMAD R57, R123, 0x5c, RZ ;  /* 0x0000005c7b397824 */ /* 0x000fe200078e02ff */
[-C--:B------:R-:W-:Y:S02]  /*94b0*/  IADD3 R10, P5, R71, R126.reuse, RZ ;  /* 0x0000007e470a7210 */ /* 0x080fe40007fbe0ff */
[-C--:B------:R-:W-:Y:S01]  /*94c0*/  IADD3 R44, P6, R137, R126.reuse, RZ ;  /* 0x0000007e892c7210 */ /* 0x080fe20007fde0ff */
[----:B------:R0:W-:Y:S01]  /*94d0*/  STG.E.U16 [R2.64], R45 ;  /* 0x0000002d02007986 */ /* 0x0001e2000c101506 */
[-C--:B------:R-:W-:Y:S01]  /*94e0*/  LEA.HI.X.SX32 R49, R61, R127.reuse, 0x1, P4 ;  /* 0x0000007f3d317211 */ /* 0x080fe200020f0eff */
[----:B------:R-:W-:Y:S01]  /*94f0*/  IMAD R61, R123, 0x5e, RZ ;  /* 0x0000005e7b3d7824 */ /* 0x000fe200078e02ff */
[----:B------:R-:W-:Y:S02]  /*9500*/  LEA.HI.X.SX32 R11, R11, R127, 0x1, P5 ;  /* 0x0000007f0b0b7211 */ /* 0x000fe400028f0eff */
[----:B------:R-:W-:Y:S01]  /*9510*/  IADD3 R52, P4, R145, R126, RZ ;  /* 0x0000007e91347210 */ /* 0x000fe20007f9e0ff */
[----:B------:R1:W-:Y:S01]  /*9520*/  STG.E.U16 [R48.64], R46 ;  /* 0x0000002e30007986 */ /* 0x0003e2000c101506 */
[----:B0-----:R-:W-:-:S02]  /*9530*/  PRMT R3, R46, 0x7632, R3 ;  /* 0x000076322e037816 */ /* 0x001fc40000000003 */
[-C--:B------:R-:W-:Y:S02]  /*9540*/  IADD3 R2, P5, R141, R126.reuse, RZ ;  /* 0x0000007e8d027210 */ /* 0x080fe40007fbe0ff */
[-C--:B------:R-:W-:Y:S01]  /*9550*/  LEA.HI.X.SX32 R45, R75, R127.reuse, 0x1, P6 ;  /* 0x0000007f4b2d7211 */ /* 0x080fe200030f0eff */
[----:B------:R0:W-:Y:S01]  /*9560*/  STG.E.U16 [R10.64], R3 ;  /* 0x000000030a007986 */ /* 0x0001e2000c101506 */
[C---:B-1----:R-:W-:Y:S02]  /*9570*/  IMAD R49, R123.reuse, 0x17, RZ ;  /* 0x000000177b317824 */ /* 0x042fe400078e02ff */
[----:B------:R-:W-:Y:S01]  /*9580*/  IMAD R75, R123, 0x65, RZ ;  /* 0x000000657b4b7824 */ /* 0x000fe200078e02ff */
[----:B------:R1:W-:Y:S01]  /*9590*/  STG.E.U16 [R44.64], R50 ;  /* 0x000000322c007986 */ /* 0x0003e2000c101506 */
[----:B0-----:R-:W-:Y:S01]  /*95a0*/  LEA.HI.X.SX32 R3, R53, R127, 0x1, P5 ;  /* 0x0000007f35037211 */ /* 0x001fe200028f0eff */
[----:B------:R-:W-:Y:S01]  /*95b0*/  IMAD R11, R123, 0x15, RZ ;  /* 0x000000157b0b7824 */ /* 0x000fe200078e02ff */
[----:B------:R-:W-:-:S02]  /*95c0*/  IADD3 R10, P5, R149, R126, RZ ;  /* 0x0000007e950a7210 */ /* 0x000fc40007fbe0ff */
[-C--:B-1----:R-:W-:Y:S01]  /*95d0*/  IADD3 R44, P6, R153, R126.reuse, RZ ;  /* 0x0000007e992c7210 */ /* 0x082fe20007fde0ff */
[----:B------:R0:W-:Y:S01]  /*95e0*/  STG.E.U16 [R2.64], R56 ;  /* 0x0000003802007986 */ /* 0x0001e2000c101506 */
[-C--:B------:R-:W-:Y:S01]  /*95f0*/  LEA.HI.X.SX32 R53, R77, R127.reuse, 0x1, P4 ;  /* 0x0000007f4d357211 */ /* 0x080fe200020f0eff */
[----:B------:R-:W-:Y:S01]  /*9600*/  IMAD R77, R123, 0x66, RZ ;  /* 0x000000667b4d7824 */ /* 0x000fe200078e02ff */
[-C--:B------:R-:W-:Y:S02]  /*9610*/  LEA.HI.X.SX32 R11, R11, R127.reuse, 0x1, P5 ;  /* 0x0000007f0b0b7211 */ /* 0x080fe400028f0eff */
[----:B------:R-:W-:Y:S01]  /*9620*/  LEA.HI.X.SX32 R45, R67, R127, 0x1, P6 ;  /* 0x0000007f432d7211 */ /* 0x000fe200030f0eff */
[----:B------:R1:W-:Y:S01]  /*9630*/  STG.E.U16 [R52.64], R54 ;  /* 0x0000003634007986 */ /* 0x0003e2000c101506 */
[----:B------:R-:W-:Y:S01]  /*9640*/  IADD3 R48, P4, R161, R126, RZ ;  /* 0x0000007ea1307210 */ /* 0x000fe20007f9e0ff */
[----:B------:R-:W-:Y:S01]  /*9650*/  IMAD R67, R123, 0x61, RZ ;  /* 0x000000617b437824 */ /* 0x000fe200078e02ff */
[----:B------:R-:W-:-:S02]  /*9660*/  PRMT R50, R51, 0x7632, R50 ;  /* 0x0000763233327816 */ /* 0x000fc40000000032 */
[----:B0-----:R-:W-:Y:S01]  /*9670*/  PRMT R3, R54, 0x7632, R3 ;  /* 0x0000763236037816 */ /* 0x001fe20000000003 */
[----:B------:R-:W-:Y:S01]  /*9680*/  IMAD R56, R123, 0xb8, RZ ;  /* 0x000000b87b387824 */ /* 0x000fe200078e02ff */
[----:B------:R-:W-:-:S03]  /*9690*/  IADD3 R2, P5, R157, R126, RZ ;  /* 0x0000007e9d027210 */ /* 0x000fc60007fbe0ff */
[----:B------:R0:W-:Y:S01]  /*96a0*/  STG.E.U16 [R10.64], R3 ;  /* 0x000000030a007986 */ /* 0x0001e2000c101506 */
[C---:B-1----:R-:W-:Y:S02]  /*96b0*/  IMAD R53, R123.reuse, 0x1b, RZ ;  /* 0x0000001b7b357824 */ /* 0x042fe400078e02ff */
[----:B------:R-:W-:Y:S01]  /*96c0*/  IMAD R54, R123, 0xb6, RZ ;  /* 0x000000b67b367824 */ /* 0x000fe200078e02ff */
[----:B------:R1:W-:Y:S01]  /*96d0*/  STG.E.U16 [R44.64], R58 ;  /* 0x0000003a2c007986 */ /* 0x0003e2000c101506 */
[-C--:B0-----:R-:W-:Y:S01]  /*96e0*/  LEA.HI.X.SX32 R3, R49, R127.reuse, 0x1, P5 ;  /* 0x0000007f31037211 */ /* 0x081fe200028f0eff */
[----:B------:R-:W-:Y:S01]  /*96f0*/  IMAD R11, R123, 0x19, RZ ;  /* 0x000000197b0b7824 */ /* 0x000fe200078e02ff */
[-C--:B------:R-:W-:Y:S02]  /*9700*/  IADD3 R10, P5, R165, R126.reuse, RZ ;  /* 0x0000007ea50a7210 */ /* 0x080fe40007fbe0ff */
[----:B-1----:R-:W-:Y:S01]  /*9710*/  PRMT R45, R58, 0x7632, R45 ;  /* 0x000076323a2d7816 */ /* 0x002fe2000000002d */
[----:B------:R-:W-:Y:S01]  /*9720*/  IMAD R58, R123, 0xba, RZ ;  /* 0x000000ba7b3a7824 */ /* 0x000fe200078e02ff */
[-C--:B------:R-:W-:Y:S01]  /*9730*/  LEA.HI.X.SX32 R49, R69, R127.reuse, 0x1, P4 ;  /* 0x0000007f45317211 */ /* 0x080fe200020f0eff */
[----:B------:R-:W-:Y:S01]  /*9740*/  IMAD R69, R123, 0x62, RZ ;  /* 0x000000627b457824 */ /* 0x000fe200078e02ff */
[----:B------:R-:W-:Y:S01]  /*9750*/  LEA.HI.X.SX32 R11, R11, R127, 0x1, P5 ;  /* 0x0000007f0b0b7211 */ /* 0x000fe200028f0eff */
[----:B------:R0:W-:Y:S01]  /*9760*/  STG.E.U16 [R2.64], R45 ;  /* 0x0000002d02007986 */ /* 0x0001e2000c101506 */
[----:B------:R-:W-:-:S02]  /*9770*/  IADD3 R44, P6, R169, R126, RZ ;  /* 0x0000007ea92c7210 */ /* 0x000fc40007fde0ff */
[-C--:B------:R-:W-:Y:S01]  /*9780*/  IADD3 R52, P4, R177, R126.reuse, RZ ;  /* 0x0000007eb1347210 */ /* 0x080fe20007f9e0ff */
[----:B------:R1:W-:Y:S01]  /*9790*/  STG.E.U16 [R48.64], R47 ;  /* 0x0000002f30007986 */ /* 0x0003e2000c101506 */
[----:B0-----:R-:W-:Y:S02]  /*97a0*/  PRMT R3, R47, 0x7632, R3 ;  /* 0x000076322f037816 */ /* 0x001fe40000000003 */
[-C--:B------:R-:W-:Y:S02]  /*97b0*/  IADD3 R2, P5, R173, R126.reuse, RZ ;  /* 0x0000007ead027210 */ /* 0x080fe40007fbe0ff */
[-C--:B------:R-:W-:Y:S01]  /*97c0*/  LEA.HI.X.SX32 R45, R79, R127.reuse, 0x1, P6 ;  /* 0x0000007f4f2d7211 */ /* 0x080fe200030f0eff */
[----:B------:R0:W-:Y:S01]  /*97d0*/  STG.E.U16 [R10.64], R3 ;  /* 0x000000030a007986 */ /* 0x0001e2000c101506 */
[-C--:B------:R-:W-:Y:S01]  /*97e0*/  IADD3 R46, P6, R185, R126.reuse, RZ ;  /* 0x0000007eb92e7210 */ /* 0x080fe20007fde0ff */
[C---:B------:R-:W-:Y:S01]  /*97f0*/  IMAD R79, R123.reuse, 0x67, RZ ;  /* 0x000000677b4f7824 */ /* 0x040fe200078e02ff */
[----:B-1----:R-:W-:Y:S01]  /*9800*/  SHF.L.U32 R49, R123, 0x5, RZ ;  /* 0x000000057b317819 */ /* 0x002fe200000006ff */
[----:B------:R1:W-:Y:S01]  /*9810*/  STG.E.U16 [R44.64], R51 ;  /* 0x000000332c007986 */ /* 0x0003e2000c101506 */
[----:B------:R-:W-:Y:S01]  /*9820*/  LEA.HI.X.SX32 R47, R65, R127, 0x1, P6 ;  /* 0x0000007f412f7211 */ /* 0x000fe200030f0eff */
[----:B------:R-:W-:Y:S01]  /*9830*/  IMAD R65, R123, 0x60, RZ ;  /* 0x000000607b417824 */ /* 0x000fe200078e02ff */
[----:B------:R-:W-:-:S02]  /*9840*/  IADD3 R48, P6, R201, R126, RZ ;  /* 0x0000007ec9307210 */ /* 0x000fc40007fde0ff */
[-C--:B0-----:R-:W-:Y:S01]  /*9850*/  LEA.HI.X.SX32 R3, R53, R127.reuse, 0x1, P5 ;  /* 0x0000007f35037211 */ /* 0x081fe200028f0eff */
[----:B------:R-:W-:Y:S01]  /*9860*/  IMAD R11, R123, 0x1d, RZ ;  /* 0x0000001d7b0b7824 */ /* 0x000fe200078e02ff */
[----:B------:R-:W-:Y:S02]  /*9870*/  IADD3 R10, P5, R181, R126, RZ ;  /* 0x0000007eb50a7210 */ /* 0x000fe40007fbe0ff */
[-C--:B------:R-:W-:Y:S01]  /*9880*/  LEA.HI.X.SX32 R53, R81, R127.reuse, 0x1, P4 ;  /* 0x0000007f51357211 */ /* 0x080fe200020f0eff */
[----:B------:R0:W-:Y:S01]  /*9890*/  STG.E.U16 [R2.64], R50 ;  /* 0x0000003202007986 */ /* 0x0001e2000c101506 */
[----:B------:R-:W-:Y:S01]  /*98a0*/  LEA.HI.X.SX32 R11, R11, R127, 0x1, P5 ;  /* 0x0000007f0b0b7211 */ /* 0x000fe200028f0eff */
[C---:B------:R-:W-:Y:S01]  /*98b0*/  IMAD R81, R123.reuse, 0x68, RZ ;  /* 0x000000687b517824 */ /* 0x040fe200078e02ff */
[----:B-1----:R-:W-:Y:S01]  /*98c0*/  LEA R45, R123, -R123, 0x5 ;  /* 0x8000007b7b2d7211 */ /* 0x002fe200078e28ff */
[----:B------:R1:W-:Y:S01]  /*98d0*/  STG.E.U16 [R52.64], R55 ;  /* 0x0000003734007986 */ /* 0x0003e2000c101506 */
[----:B------:R-:W-:-:S02]  /*98e0*/  PRMT R51, R59, 0x7632, R51 ;  /* 0x000076323b337816 */ /* 0x000fc40000000033 */
[-C--:B------:R-:W-:Y:S02]  /*98f0*/  LEA R44, P4, R123, R126.reuse, 0x6 ;  /* 0x0000007e7b2c7211 */ /* 0x080fe400078830ff */
[----:B0-----:R-:W-:Y:S01]  /*9900*/  PRMT R3, R55, 0x7632, R3 ;  /* 0x0000763237037816 */ /* 0x001fe20000000003 */
[----:B------:R-:W-:Y:S01]  /*9910*/  IMAD R50, R123, 0xb2, RZ ;  /* 0x000000b27b327824 */ /* 0x000fe200078e02ff */
[----:B------:R-:W-:Y:S01]  /*9920*/  IADD3 R2, P5, R189, R126, RZ ;  /* 0x0000007ebd027210 */ /* 0x000fe20007fbe0ff */
[C---:B-1----:R-:W-:Y:S02]  /*9930*/  IMAD R53, R123.reuse, 0x5a, RZ ;  /* 0x0000005a7b357824 */ /* 0x042fe400078e02ff */
[----:B------:R0:W-:Y:S01]  /*9940*/  STG.E.U16 [R10.64], R3 ;  /* 0x000000030a007986 */ /* 0x0001e2000c101506 */
[C---:B------:R-:W-:Y:S02]  /*9950*/  IMAD R52, R123.reuse, 0xb4, RZ ;  /* 0x000000b47b347824 */ /* 0x040fe400078e02ff */
[----:B------:R-:W-:Y:S01]  /*9960*/  IMAD R55, R123, 0x5b, RZ ;  /* 0x0000005b7b377824 */ /* 0x000fe200078e02ff */
[----:B------:R1:W-:Y:S01]  /*9970*/  STG.E.U16 [R46.64], R59 ;  /* 0x0000003b2e007986 */ /* 0x0003e2000c101506 */
[----:B0-----:R-:W-:-:S02]  /*9980*/  LEA.HI.X.SX32 R3, R45, R127, 0x1, P5 ;  /* 0x0000007f2d037211 */ /* 0x001fc400028f0eff */
[----:B------:R-:W-:Y:S02]  /*9990*/  LEA R11, R123, R123, 0x5 ;  /* 0x0000007b7b0b7211 */ /* 0x000fe400078e28ff */
[-C--:B------:R-:W-:Y:S01]  /*99a0*/  IADD3 R10, P5, R197, R126.reuse, RZ ;  /* 0x0000007ec50a7210 */ /* 0x080fe20007fbe0ff */
[----:B------:R0:W-:Y:S01]  /*99b0*/  STG.E.U16 [R2.64], R51 ;  /* 0x0000003302007986 */ /* 0x0001e2000c101506 */
[-C--:B------:R-:W-:Y:S01]  /*99c0*/  LEA.HI.X.SX32 R45, R49, R127.reuse, 0x1, P4 ;  /* 0x0000007f312d7211 */ /* 0x080fe200020f0eff */
[----:B-1----:R-:W-:Y:S01]  /*99d0*/  IMAD R46, R123, 0xae, RZ ;  /* 0x000000ae7b2e7824 */ /* 0x002fe200078e02ff */
[-C--:B------:R-:W-:Y:S01]  /*99e0*/  LEA.HI.X.SX32 R11, R11, R127.reuse, 0x1, P5 ;  /* 0x0000007f0b0b7211 */ /* 0x080fe200028f0eff */
[----:B------:R-:W-:Y:S01]  /*99f0*/  IMAD R47, R123, 0x57, RZ ;  /* 0x000000577b2f7824 */ /* 0x000fe200078e02ff */
[-C--:B------:R-:W-:Y:S01]  /*9a00*/  IADD3 R136, P5, R209, R126.reuse, RZ ;  /* 0x0000007ed1887210 */ /* 0x080fe20007fbe0ff */
[----:B------:R1:W-:Y:S01]  /*9a10*/  STG.E.U16 [R44.64], R28 ;  /* 0x0000001c2c007986 */ /* 0x0003e2000c101506 */
[-C--:B------:R-:W-:Y:S01]  /*9a20*/  LEA.HI.X.SX32 R49, R71, R127.reuse, 0x1, P6 ;  /* 0x0000007f47317211 */ /* 0x080fe200030f0eff */
[----:B------:R-:W-:Y:S01]  /*9a30*/  IMAD R59, R123, 0x5d, RZ ;  /* 0x0000005d7b3b7824 */ /* 0x000fe200078e02ff */
[-C--:B------:R-:W-:Y:S01]  /*9a40*/  IADD3 R134, P4, R205, R126.reuse, RZ ;  /* 0x0000007ecd867210 */ /* 0x080fe20007f9e0ff */
[----:B------:R-:W-:Y:S01]  /*9a50*/  IMAD R71, R123, 0x63, RZ ;  /* 0x000000637b477824 */ /* 0x000fe200078e02ff */
[----:B------:R-:W-:Y:S01]  /*9a60*/  IADD3 R138, P6, R213, R126, RZ ;  /* 0x0000007ed58a7210 */ /* 0x000fe20007fde0ff */
[C---:B0-----:R-:W-:Y:S01]  /*9a70*/  IMAD R2, R123.reuse, 0xa8, RZ ;  /* 0x000000a87b027824 */ /* 0x041fe200078e02ff */
[----:B------:R-:W-:Y:S01]  /*9a80*/  PRMT R3, R28, 0x7632, R3 ;  /* 0x000076321c037816 */ /* 0x000fe20000000003 */
[----:B------:R-:W-:Y:S01]  /*9a90*/  IMAD R51, R123, 0x59, RZ ;  /* 0x000000597b337824 */ /* 0x000fe200078e02ff */
[----:B------:R-:W-:-:S02]  /*9aa0*/  LEA.HI.X.SX32 R137, R137, R127, 0x1, P5 ;  /* 0x0000007f89897211 */ /* 0x000fc400028f0eff */
[-C--:B------:R-:W-:Y:S01]  /*9ab0*/  IADD3 R142, P5, R221, R126.reuse, RZ ;  /* 0x0000007edd8e7210 */ /* 0x080fe20007fbe0ff */
[----:B------:R0:W-:Y:S01]  /*9ac0*/  STG.E.U16 [R10.64], R3 ;  /* 0x000000030a007986 */ /* 0x0001e2000c101506 */
[-C--:B------:R-:W-:Y:S01]  /*9ad0*/  LEA.HI.X.SX32 R135, R135, R127.reuse, 0x1, P4 ;  /* 0x0000007f87877211 */ /* 0x080fe200020f0eff */
[----:B-1----:R-:W-:Y:S01]  /*9ae0*/  IMAD R45, R123, 0x56, RZ ;  /* 0x000000567b2d7824 */ /* 0x002fe200078e02ff */
[-C--:B------:R-:W-:Y:S01]  /*9af0*/  IADD3 R140, P4, R217, R126.reuse, RZ ;  /* 0x0000007ed98c7210 */ /* 0x080fe20007f9e0ff */
[----:B----4-:R1:W-:Y:S01]  /*9b00*/  STG.E.U16 [R48.64], R32 ;  /* 0x0000002030007986 */ /* 0x0103e2000c101506 */
[-C--:B------:R-:W-:Y:S01]  /*9b10*/  LEA.HI.X.SX32 R139, R139, R127.reuse, 0x1, P6 ;  /* 0x0000007f8b8b7211 */ /* 0x080fe200030f0eff */
[----:B------:R-:W-:Y:S01]  /*9b20*/  IMAD R44, R123, 0xac, RZ ;  /* 0x000000ac7b2c7824 */ /* 0x000fe200078e02ff */
[----:B------:R-:W-:Y:S02]  /*9b30*/  IADD3 R144, P6, R225, R126, RZ ;  /* 0x0000007ee1907210 */ /* 0x000fe40007fde0ff */
[----:B------:R-:W-:-:S02]  /*9b40*/  LEA.HI.X.SX32 R143, R143, R127, 0x1, P5 ;  /* 0x0000007f8f8f7211 */ /* 0x000fc400028f0eff */
[-C--:B------:R-:W-:Y:S01]  /*9b50*/  LEA.HI.X.SX32 R141, R141, R127.reuse, 0x1, P4 ;  /* 0x0000007f8d8d7211 */ /* 0x080fe200020f0eff */
[----:B0-----:R-:W-:Y:S01]  /*9b60*/  IMAD R3, R123, 0x54, RZ ;  /* 0x000000547b037824 */ /* 0x001fe200078e02ff */
[-C--:B------:R-:W-:Y:S01]  /*9b70*/  IADD3 R146, P4, R133, R126.reuse, RZ ;  /* 0x0000007e85927210 */ /* 0x080fe20007f9e0ff */
[----:B------:R-:W-:Y:S01]  /*9b80*/  IMAD R10, R123, 0xaa, RZ ;  /* 0x000000aa7b0a7824 */ /* 0x000fe200078e02ff */
[-C--:B------:R-:W-:Y:S01]  /*9b90*/  LEA.HI.X.SX32 R145, R145, R127.reuse, 0x1, P6 ;  /* 0x0000007f91917211 */ /* 0x080fe200030f0eff */
[----:B-1----:R-:W-:Y:S01]  /*9ba0*/  IMAD R49, R123, 0x58, RZ ;  /* 0x000000587b317824 */ /* 0x002fe200078e02ff */
[-C--:B------:R-:W-:Y:S01]  /*9bb0*/  IADD3 R148, P5, R3, R126.reuse, RZ ;  /* 0x0000007e03947210 */ /* 0x080fe20007fbe0ff */
[----:B------:R-:W-:Y:S01]  /*9bc0*/  IMAD R11, R123, 0x55, RZ ;  /* 0x000000557b0b7824 */ /* 0x000fe200078e02ff */
[----:B------:R-:W-:Y:S01]  /*9bd0*/  IADD3 R150, P6, R45, R126, RZ ;  /* 0x0000007e2d967210 */ /* 0x000fe20007fde0ff */
[----:B------:R-:W-:Y:S01]  /*9be0*/  IMAD R48, R123, 0xb0, RZ ;  /* 0x000000b07b307824 */ /* 0x000fe200078e02ff */
[----:B------:R-:W-:-:S02]  /*9bf0*/  LEA.HI.X.SX32 R149, R149, R127, 0x1, P5 ;  /* 0x0000007f95957211 */ /* 0x000fc400028f0eff */
[-C--:B------:R-:W-:Y:S02]  /*9c00*/  IADD3 R154, P5, R53, R126.reuse, RZ ;  /* 0x0000007e359a7210 */ /* 0x080fe40007fbe0ff */
[-C--:B------:R-:W-:Y:S02]  /*9c10*/  LEA.HI.X.SX32 R147, R147, R127.reuse, 0x1, P4 ;  /* 0x0000007f93937211 */ /* 0x080fe400020f0eff */
[-C--:B------:R-:W-:Y:S02]  /*9c20*/  IADD3 R152, P4, R49, R126.reuse, RZ ;  /* 0x0000007e31987210 */ /* 0x080fe40007f9e0ff */
[-C--:B------:R-:W-:Y:S02]  /*9c30*/  LEA.HI.X.SX32 R151, R151, R127.reuse, 0x1, P6 ;  /* 0x0000007f97977211 */ /* 0x080fe400030f0eff */
[----:B------:R-:W-:Y:S02]  /*9c40*/  IADD3 R156, P6, R57, R126, RZ ;  /* 0x0000007e399c7210 */ /* 0x000fe40007fde0ff */
        /* <DEDUP_REMOVED lines=28> */
[----:B------:R-:W-:Y:S02]  /*9e10*/  LEA.HI.X.SX32 R181, R181, R127, 0x1, P6 ;  /* 0x0000007fb5b57211 */ /* 0x000fe400030f0eff */
[----:B------:R-:W-:Y:S02]  /*9e20*/  PRMT R32, R32, 0x7632, R32 ;  /* 0x0000763220207816 */ /* 0x000fe40000000020 */
[----:B------:R-:W-:-:S02]  /*9e30*/  IADD3 R186, P6, R117, R126, RZ ;  /* 0x0000007e75ba7210 */ /* 0x000fc40007fde0ff */
[-C--:B------:R-:W-:Y:S01]  /*9e40*/  LEA.HI.X.SX32 R185, R185, R127.reuse, 0x1, P5 ;  /* 0x0000007fb9b97211 */ /* 0x080fe200028f0eff */
[----:B------:R0:W-:Y:S01]  /*9e50*/  STG.E.U16 [R134.64], R32 ;  /* 0x0000002086007986 */ /* 0x0001e2000c101506 */
[-C--:B------:R-:W-:Y:S02]  /*9e60*/  IADD3 R190, P5, R125, R126.reuse, RZ ;  /* 0x0000007e7dbe7210 */ /* 0x080fe40007fbe0ff */
[-C--:B------:R-:W-:Y:S01]  /*9e70*/  LEA.HI.X.SX32 R183, R183, R127.reuse, 0x1, P4 ;  /* 0x0000007fb7b77211 */ /* 0x080fe200020f0eff */
[----:B-----5:R1:W-:Y:S01]  /*9e80*/  STG.E.U16 [R136.64], R36 ;  /* 0x0000002488007986 */ /* 0x0203e2000c101506 */
[----:B------:R-:W-:Y:S02]  /*9e90*/  PRMT R28, R36, 0x7632, R28 ;  /* 0x00007632241c7816 */ /* 0x000fe4000000001c */
[-C--:B------:R-:W-:Y:S02]  /*9ea0*/  IADD3 R188, P4, R121, R126.reuse, RZ ;  /* 0x0000007e79bc7210 */ /* 0x080fe40007f9e0ff */
[----:B------:R-:W-:Y:S01]  /*9eb0*/  LEA.HI.X.SX32 R187, R187, R127, 0x1, P6 ;  /* 0x0000007fbbbb7211 */ /* 0x000fe200030f0eff */
[----:B------:R2:W-:Y:S01]  /*9ec0*/  STG.E.U16 [R138.64], R28 ;  /* 0x0000001c8a007986 */ /* 0x0005e2000c101506 */
[----:B------:R-:W-:-:S02]  /*9ed0*/  LEA R192, P6, R123, R126, 0x7 ;  /* 0x0000007e7bc07211 */ /* 0x000fc400078c38ff */
[----:B0-----:R-:W-:Y:S01]  /*9ee0*/  PRMT R135, R40, 0x7632, R135 ;  /* 0x0000763228877816 */ /* 0x001fe20000000087 */
[----:B------:R-:W-:Y:S01]  /*9ef0*/  STG.E.U16 [R140.64], R40 ;  /* 0x000000288c007986 */ /* 0x000fe2000c101506 */
[-C--:B------:R-:W-:Y:S02]  /*9f00*/  LEA.HI.X.SX32 R191, R191, R127.reuse, 0x1, P5 ;  /* 0x0000007fbfbf7211 */ /* 0x080fe400028f0eff */
[-C--:B------:R-:W-:Y:S01]  /*9f10*/  IADD3 R196, P5, R196, R126.reuse, RZ ;  /* 0x0000007ec4c47210 */ /* 0x080fe20007fbe0ff */
[----:B------:R-:W-:Y:S01]  /*9f20*/  STG.E.U16 [R142.64], R135 ;  /* 0x000000878e007986 */ /* 0x000fe2000c101506 */
[----:B-1----:R-:W-:Y:S02]  /*9f30*/  PRMT R137, R29, 0x7632, R137 ;  /* 0x000076321d897816 */ /* 0x002fe40000000089 */
[----:B------:R-:W-:Y:S01]  /*9f40*/  LEA.HI.X.SX32 R189, R189, R127, 0x1, P4 ;  /* 0x0000007fbdbd7211 */ /* 0x000fe200020f0eff */
[----:B------:R0:W-:Y:S01]  /*9f50*/  STG.E.U16 [R144.64], R29 ;  /* 0x0000001d90007986 */ /* 0x0001e2000c101506 */
[----:B------:R-:W-:-:S02]  /*9f60*/  IADD3 R194, P4, R194, R126, RZ ;  /* 0x0000007ec2c27210 */ /* 0x000fc40007f9e0ff */
[-C--:B------:R-:W-:Y:S01]  /*9f70*/  LEA.HI.X.SX32 R193, R193, R127.reuse, 0x1, P6 ;  /* 0x0000007fc1c17211 */ /* 0x080fe200030f0eff */
[----:B------:R-:W-:Y:S01]  /*9f80*/  STG.E.U16 [R146.64], R137 ;  /* 0x0000008992007986 */ /* 0x000fe2000c101506 */
[----:B--2---:R-:W-:Y:S02]  /*9f90*/  PRMT R139, R33, 0x7632, R139 ;  /* 0x00007632218b7816 */ /* 0x004fe4000000008b */
[-C--:B------:R-:W-:Y:S01]  /*9fa0*/  IADD3 R198, P6, R198, R126.reuse, RZ ;  /* 0x0000007ec6c67210 */ /* 0x080fe20007fde0ff */
[----:B------:R1:W-:Y:S01]  /*9fb0*/  STG.E.U16 [R148.64], R33 ;  /* 0x0000002194007986 */ /* 0x0003e2000c101506 */
[----:B------:R-:W-:Y:S02]  /*9fc0*/  LEA.HI.X.SX32 R197, R197, R127, 0x1, P5 ;  /* 0x0000007fc5c57211 */ /* 0x000fe400028f0eff */
[----:B------:R-:W-:Y:S01]  /*9fd0*/  PRMT R32, R37, 0x7632, R32 ;  /* 0x0000763225207816 */ /* 0x000fe20000000020 */
[----:B------:R-:W-:Y:S01]  /*9fe0*/  STG.E.U16 [R150.64], R139 ;  /* 0x0000008b96007986 */ /* 0x000fe2000c101506 */
[----:B------:R-:W-:-:S02]  /*9ff0*/  IADD3 R202, P5, R202, R126, RZ ;  /* 0x0000007ecaca7210 */ /* 0x000fc40007fbe0ff */
[-C--:B------:R-:W-:Y:S01]  /*a000*/  LEA.HI.X.SX32 R195, R195, R127.reuse, 0x1, P4 ;  /* 0x0000007fc3c37211 */ /* 0x080fe200020f0eff */
[----:B------:R-:W-:Y:S01]  /*a010*/  STG.E.U16 [R152.64], R37 ;  /* 0x0000002598007986 */ /* 0x000fe2000c101506 */
[----:B------:R-:W-:Y:S02]  /*a020*/  PRMT R28, R41, 0x7632, R28 ;  /* 0x00007632291c7816 */ /* 0x000fe4000000001c */
[-C--:B------:R-:W-:Y:S01]  /*a030*/  IADD3 R200, P4, R200, R126.reuse, RZ ;  /* 0x0000007ec8c87210 */ /* 0x080fe20007f9e0ff */
[----:B------:R2:W-:Y:S01]  /*a040*/  STG.E.U16 [R154.64], R32 ;  /* 0x000000209a007986 */ /* 0x0005e2000c101506 */
[----:B------:R-:W-:Y:S02]  /*a050*/  LEA.HI.X.SX32 R199, R199, R127, 0x1, P6 ;  /* 0x0000007fc7c77211 */ /* 0x000fe400030f0eff */
[----:B------:R-:W-:Y:S01]  /*a060*/  IADD3 R204, P6, R204, R126, RZ ;  /* 0x0000007ecccc7210 */ /* 0x000fe20007fde0ff */
[----:B------:R-:W-:Y:S01]  /*a070*/  STG.E.U16 [R156.64], R41 ;  /* 0x000000299c007986 */ /* 0x000fe2000c101506 */
[----:B0-----:R-:W-:-:S02]  /*a080*/  PRMT R29, R30, 0x7632, R29 ;  /* 0x000076321e1d7816 */ /* 0x001fc4000000001d */
[-C--:B------:R-:W-:Y:S01]  /*a090*/  LEA.HI.X.SX32 R203, R203, R127.reuse, 0x1, P5 ;  /* 0x0000007fcbcb7211 */ /* 0x080fe200028f0eff */
[----:B------:R0:W-:Y:S01]  /*a0a0*/  STG.E.U16 [R158.64], R28 ;  /* 0x0000001c9e007986 */ /* 0x0001e2000c101506 */
[-C--:B------:R-:W-:Y:S02]  /*a0b0*/  IADD3 R208, P5, R208, R126.reuse, RZ ;  /* 0x0000007ed0d07210 */ /* 0x080fe40007fbe0ff */
[----:B------:R-:W-:Y:S01]  /*a0c0*/  PRMT R36, R34, 0x7632, R36 ;  /* 0x0000763222247816 */ /* 0x000fe20000000024 */
[----:B------:R-:W-:Y:S01]  /*a0d0*/  STG.E.U16 [R160.64], R30 ;  /* 0x0000001ea0007986 */ /* 0x000fe2000c101506 */
[-C--:B------:R-:W-:Y:S02]  /*a0e0*/  LEA.HI.X.SX32 R201, R201, R127.reuse, 0x1, P4 ;  /* 0x0000007fc9c97211 */ /* 0x080fe400020f0eff */
[----:B------:R-:W-:Y:S01]  /*a0f0*/  IADD3 R206, P4, R206, R126, RZ ;  /* 0x0000007ecece7210 */ /* 0x000fe20007f9e0ff */
[----:B------:R3:W-:Y:S01]  /*a100*/  STG.E.U16 [R162.64], R29 ;  /* 0x0000001da2007986 */ /* 0x0007e2000c101506 */
[----:B------:R-:W-:-:S02]  /*a110*/  LEA.HI.X.SX32 R205, R205, R127, 0x1, P6 ;  /* 0x0000007fcdcd7211 */ /* 0x000fc400030f0eff */
[----:B-1----:R-:W-:Y:S01]  /*a120*/  PRMT R33, R38, 0x7632, R33 ;  /* 0x0000763226217816 */ /* 0x002fe20000000021 */
[----:B------:R-:W-:Y:S01]  /*a130*/  STG.E.U16 [R164.64], R34 ;  /* 0x00000022a4007986 */ /* 0x000fe2000c101506 */
[-C--:B------:R-:W-:Y:S02]  /*a140*/  IADD3 R210, P6, R210, R126.reuse, RZ ;  /* 0x0000007ed2d27210 */ /* 0x080fe40007fde0ff */
[-C--:B------:R-:W-:Y:S01]  /*a150*/  LEA.HI.X.SX32 R209, R209, R127.reuse, 0x1, P5 ;  /* 0x0000007fd1d17211 */ /* 0x080fe200028f0eff */
[----:B------:R-:W-:Y:S01]  /*a160*/  STG.E.U16 [R166.64], R36 ;  /* 0x00000024a6007986 */ /* 0x000fe2000c101506 */
[----:B--2---:R-:W-:Y:S02]  /*a170*/  PRMT R32, R42, 0x7632, R32 ;  /* 0x000076322a207816 */ /* 0x004fe40000000020 */
[----:B------:R-:W-:Y:S01]  /*a180*/  IADD3 R214, P5, R214, R126, RZ ;  /* 0x0000007ed6d67210 */ /* 0x000fe20007fbe0ff */
[----:B------:R-:W-:Y:S01]  /*a190*/  STG.E.U16 [R168.64], R38 ;  /* 0x00000026a8007986 */ /* 0x000fe2000c101506 */
[----:B------:R-:W-:-:S02]  /*a1a0*/  LEA.HI.X.SX32 R207, R207, R127, 0x1, P4 ;  /* 0x0000007fcfcf7211 */ /* 0x000fc400020f0eff */
[----:B0-----:R-:W-:Y:S01]  /*a1b0*/  PRMT R28, R31, 0x7632, R28 ;  /* 0x000076321f1c7816 */ /* 0x001fe2000000001c */
[----:B------:R0:W-:Y:S01]  /*a1c0*/  STG.E.U16 [R170.64], R33 ;  /* 0x00000021aa007986 */ /* 0x0001e2000c101506 */
[-C--:B------:R-:W-:Y:S02]  /*a1d0*/  IADD3 R212, P4, R212, R126.reuse, RZ ;  /* 0x0000007ed4d47210 */ /* 0x080fe40007f9e0ff */
[-C--:B------:R-:W-:Y:S01]  /*a1e0*/  LEA.HI.X.SX32 R211, R211, R127.reuse, 0x1, P6 ;  /* 0x0000007fd3d37211 */ /* 0x080fe200030f0eff */
[----:B------:R-:W-:Y:S01]  /*a1f0*/  STG.E.U16 [R172.64], R42 ;  /* 0x0000002aac007986 */ /* 0x000fe2000c101506 */
[----:B------:R-:W-:Y:S02]  /*a200*/  IADD3 R216, P6, R216, R126, RZ ;  /* 0x0000007ed8d87210 */ /* 0x000fe40007fde0ff */
[----:B---3--:R-:W-:Y:S01]  /*a210*/  PRMT R29, R35, 0x7632, R29 ;  /* 0x00007632231d7816 */ /* 0x008fe2000000001d */
[----:B------:R-:W-:Y:S01]  /*a220*/  STG.E.U16 [R174.64], R32 ;  /* 0x00000020ae007986 */ /* 0x000fe2000c101506 */
[----:B------:R-:W-:-:S02]  /*a230*/  LEA.HI.X.SX32 R215, R215, R127, 0x1, P5 ;  /* 0x0000007fd7d77211 */ /* 0x000fc400028f0eff */
[-C--:B------:R-:W-:Y:S01]  /*a240*/  IADD3 R220, P5, R220, R126.reuse, RZ ;  /* 0x0000007edcdc7210 */ /* 0x080fe20007fbe0ff */
[----:B------:R1:W-:Y:S01]  /*a250*/  STG.E.U16 [R176.64], R31 ;  /* 0x0000001fb0007986 */ /* 0x0003e2000c101506 */
[----:B------:R-:W-:Y:S02]  /*a260*/  PRMT R30, R39, 0x7632, R30 ;  /* 0x00007632271e7816 */ /* 0x000fe4000000001e */
[-C--:B------:R-:W-:Y:S01]  /*a270*/  LEA.HI.X.SX32 R213, R213, R127.reuse, 0x1, P4 ;  /* 0x0000007fd5d57211 */ /* 0x080fe200020f0eff */
[----:B------:R2:W-:Y:S01]  /*a280*/  STG.E.U16 [R178.64], R28 ;  /* 0x0000001cb2007986 */ /* 0x0005e2000c101506 */
[----:B------:R-:W-:Y:S02]  /*a290*/  IADD3 R218, P4, R218, R126, RZ ;  /* 0x0000007edada7210 */ /* 0x000fe40007f9e0ff */
[----:B------:R-:W-:Y:S01]  /*a2a0*/  LEA.HI.X.SX32 R217, R217, R127, 0x1, P6 ;  /* 0x0000007fd9d97211 */ /* 0x000fe200030f0eff */
[----:B------:R-:W-:Y:S01]  /*a2b0*/  STG.E.U16 [R180.64], R35 ;  /* 0x00000023b4007986 */ /* 0x000fe2000c101506 */
[----:B0-----:R-:W-:-:S02]  /*a2c0*/  PRMT R33, R43, 0x7632, R33 ;  /* 0x000076322b217816 */ /* 0x001fc40000000021 */
[-C--:B------:R-:W-:Y:S01]  /*a2d0*/  IADD3 R222, P6, R222, R126.reuse, RZ ;  /* 0x0000007edede7210 */ /* 0x080fe20007fde0ff */
[----:B------:R0:W-:Y:S01]  /*a2e0*/  STG.E.U16 [R182.64], R29 ;  /* 0x0000001db6007986 */ /* 0x0001e2000c101506 */
[-C--:B------:R-:W-:Y:S02]  /*a2f0*/  LEA.HI.X.SX32 R221, R221, R127.reuse, 0x1, P5 ;  /* 0x0000007fdddd7211 */ /* 0x080fe400028f0eff */
[----:B-1----:R-:W-:Y:S01]  /*a300*/  PRMT R31, R16, 0x7632, R31 ;  /* 0x00007632101f7816 */ /* 0x002fe2000000001f */
[----:B------:R-:W-:Y:S01]  /*a310*/  STG.E.U16 [R184.64], R39 ;  /* 0x00000027b8007986 */ /* 0x000fe2000c101506 */
[----:B------:R-:W-:Y:S02]  /*a320*/  IADD3 R130, P5, R130, R126, RZ ;  /* 0x0000007e82827210 */ /* 0x000fe40007fbe0ff */
[----:B------:R-:W-:Y:S01]  /*a330*/  LEA.HI.X.SX32 R219, R219, R127, 0x1, P4 ;  /* 0x0000007fdbdb7211 */ /* 0x000fe200020f0eff */
[----:B------:R1:W-:Y:S01]  /*a340*/  STG.E.U16 [R186.64], R30 ;  /* 0x0000001eba007986 */ /* 0x0003e2000c101506 */
[----:B--2---:R-:W-:-:S02]  /*a350*/  PRMT R28, R4, 0x7632, R28 ;  /* 0x00007632041c7816 */ /* 0x004fc4000000001c */
[-C--:B------:R-:W-:Y:S01]  /*a360*/  IADD3 R224, P4, R224, R126.reuse, RZ ;  /* 0x0000007ee0e07210 */ /* 0x080fe20007f9e0ff */
[----:B------:R-:W-:Y:S01]  /*a370*/  STG.E.U16 [R188.64], R43 ;  /* 0x0000002bbc007986 */ /* 0x000fe2000c101506 */
[-C--:B------:R-:W-:Y:S02]  /*a380*/  LEA.HI.X.SX32 R223, R223, R127.reuse, 0x1, P6 ;  /* 0x0000007fdfdf7211 */ /* 0x080fe400030f0eff */
[-C--:B------:R-:W-:Y:S01]  /*a390*/  IADD3 R132, P6, R132, R126.reuse, RZ ;  /* 0x0000007e84847210 */ /* 0x080fe20007fde0ff */
[----:B------:R-:W-:Y:S01]  /*a3a0*/  STG.E.U16 [R190.64], R33 ;  /* 0x00000021be007986 */ /* 0x000fe2000c101506 */
[----:B0-----:R-:W-:Y:S02]  /*a3b0*/  PRMT R29, R24, 0x7632, R29 ;  /* 0x00007632181d7816 */ /* 0x001fe4000000001d */
[----:B------:R-:W-:Y:S01]  /*a3c0*/  LEA.HI.X.SX32 R131, R131, R127, 0x1, P5 ;  /* 0x0000007f83837211 */ /* 0x000fe200028f0eff */
[----:B------:R0:W-:Y:S01]  /*a3d0*/  STG.E.U16 [R192.64], R16 ;  /* 0x00000010c0007986 */ /* 0x0001e2000c101506 */
[----:B------:R-:W-:-:S02]  /*a3e0*/  IADD3 R2, P5, R2, R126, RZ ;  /* 0x0000007e02027210 */ /* 0x000fc40007fbe0ff */
[----:B-1----:R-:W-:Y:S01]  /*a3f0*/  PRMT R30, R20, 0x7632, R30 ;  /* 0x00007632141e7816 */ /* 0x002fe2000000001e */
[----:B------:R-:W-:Y:S01]  /*a400*/  STG.E.U16 [R194.64], R31 ;  /* 0x0000001fc2007986 */ /* 0x000fe2000c101506 */
[-C--:B------:R-:W-:Y:S02]  /*a410*/  LEA.HI.X.SX32 R225, R225, R127.reuse, 0x1, P4 ;  /* 0x0000007fe1e17211 */ /* 0x080fe400020f0eff */
        /* <DEDUP_REMOVED lines=8> */
[----:B------:R-:W-:Y:S02]  /*a4a0*/  PRMT R32, R5, 0x7632, R32 ;  /* 0x0000763205207816 */ /* 0x000fe40000000020 */
[-C--:B------:R-:W-:Y:S01]  /*a4b0*/  IADD3 R46, P5, R46, R126.reuse, RZ ;  /* 0x0000007e2e2e7210 */ /* 0x080fe20007fbe0ff */
[----:B------:R-:W-:Y:S01]  /*a4c0*/  STG.E.U16 [R202.64], R29 ;  /* 0x0000001dca007986 */ /* 0x000fe2000c101506 */
[-C--:B------:R-:W-:Y:S02]  /*a4d0*/  LEA.HI.X.SX32 R129, R129, R127.reuse, 0x1, P4 ;  /* 0x0000007f81817211 */ /* 0x080fe400020f0eff */
[----:B------:R-:W-:Y:S01]  /*a4e0*/  IADD3 R44, P4, R44, R126, RZ ;  /* 0x0000007e2c2c7210 */ /* 0x000fe20007f9e0ff */
[----:B------:R-:W-:Y:S01]  /*a4f0*/  STG.E.U16 [R204.64], R20 ;  /* 0x00000014cc007986 */ /* 0x000fe2000c101506 */
[----:B------:R-:W-:-:S02]  /*a500*/  LEA.HI.X.SX32 R11, R11, R127, 0x1, P6 ;  /* 0x0000007f0b0b7211 */ /* 0x000fc400030f0eff */
[-C--:B------:R-:W-:Y:S01]  /*a510*/  IADD3 R48, P6, R48, R126.reuse, RZ ;  /* 0x0000007e30307210 */ /* 0x080fe20007fde0ff */
[----:B------:R-:W-:Y:S01]  /*a520*/  STG.E.U16 [R206.64], R30 ;  /* 0x0000001ece007986 */ /* 0x000fe2000c101506 */
[-C--:B------:R-:W-:Y:S02]  /*a530*/  LEA.HI.X.SX32 R47, R47, R127.reuse, 0x1, P5 ;  /* 0x0000007f2f2f7211 */ /* 0x080fe400028f0eff */
[-C--:B------:R-:W-:Y:S01]  /*a540*/  IADD3 R52, P5, R52, R126.reuse, RZ ;  /* 0x0000007e34347210 */ /* 0x080fe20007fbe0ff */
[----:B------:R2:W-:Y:S01]  /*a550*/  STG.E.U16 [R208.64], R17 ;  /* 0x00000011d0007986 */ /* 0x0005e2000c101506 */
[-C--:B------:R-:W-:Y:S02]  /*a560*/  LEA.HI.X.SX32 R45, R45, R127.reuse, 0x1, P4 ;  /* 0x0000007f2d2d7211 */ /* 0x080fe400020f0eff */
[----:B------:R-:W-:Y:S01]  /*a570*/  IADD3 R50, P4, R50, R126, RZ ;  /* 0x0000007e32327210 */ /* 0x000fe20007f9e0ff */
[----:B------:R-:W-:Y:S01]  /*a580*/  STG.E.U16 [R210.64], R16 ;  /* 0x00000010d2007986 */ /* 0x000fe2000c101506 */
[----:B------:R-:W-:-:S02]  /*a590*/  LEA.HI.X.SX32 R49, R49, R127, 0x1, P6 ;  /* 0x0000007f31317211 */ /* 0x000fc400030f0eff */
[-C--:B------:R-:W-:Y:S01]  /*a5a0*/  IADD3 R54, P6, R54, R126.reuse, RZ ;  /* 0x0000007e36367210 */ /* 0x080fe20007fde0ff */
[----:B------:R3:W-:Y:S01]  /*a5b0*/  STG.E.U16 [R212.64], R5 ;  /* 0x00000005d4007986 */ /* 0x0007e2000c101506 */
[-C--:B------:R-:W-:Y:S02]  /*a5c0*/  LEA.HI.X.SX32 R53, R53, R127.reuse, 0x1, P5 ;  /* 0x0000007f35357211 */ /* 0x080fe400028f0eff */
[-C--:B------:R-:W-:Y:S01]  /*a5d0*/  IADD3 R58, P5, R58, R126.reuse, RZ ;  /* 0x0000007e3a3a7210 */ /* 0x080fe20007fbe0ff */
[----:B------:R-:W4:Y:S01]  /*a5e0*/  LDS.128 R28, [R252] ;  /* 0x00000000fc1c7984 */ /* 0x000f220000000c00 */
[-C--:B------:R-:W-:Y:S02]  /*a5f0*/  LEA.HI.X.SX32 R51, R51, R127.reuse, 0x1, P4 ;  /* 0x0000007f33337211 */ /* 0x080fe400020f0eff */
[----:B------:R-:W-:Y:S01]  /*a600*/  IADD3 R56, P4, R56, R126, RZ ;  /* 0x0000007e38387210 */ /* 0x000fe20007f9e0ff */
[----:B------:R-:W-:Y:S01]  /*a610*/  STG.E.U16 [R214.64], R32 ;  /* 0x00000020d6007986 */ /* 0x000fe2000c101506 */
[----:B------:R-:W-:-:S02]  /*a620*/  LEA.HI.X.SX32 R55, R55, R127, 0x1, P6 ;  /* 0x0000007f37377211 */ /* 0x000fc400030f0eff */
[-C--:B------:R-:W-:Y:S01]  /*a630*/  IADD3 R60, P6, R60, R126.reuse, RZ ;  /* 0x0000007e3c3c7210 */ /* 0x080fe20007fde0ff */
[----:B------:R-:W5:Y:S01]  /*a640*/  LDS.128 R32, [R230] ;  /* 0x00000000e6207984 */ /* 0x000f620000000c00 */
[-C--:B------:R-:W-:Y:S02]  /*a650*/  LEA.HI.X.SX32 R59, R59, R127.reuse, 0x1, P5 ;  /* 0x0000007f3b3b7211 */ /* 0x080fe400028f0eff */
[-C--:B------:R-:W-:Y:S01]  /*a660*/  IADD3 R64, P5, R64, R126.reuse, RZ ;  /* 0x0000007e40407210 */ /* 0x080fe20007fbe0ff */
[----:B------:R-:W4:Y:S01]  /*a670*/  LDS.128 R36, [R229] ;  /* 0x00000000e5247984 */ /* 0x000f220000000c00 */
[-C--:B------:R-:W-:Y:S02]  /*a680*/  LEA.HI.X.SX32 R57, R57, R127.reuse, 0x1, P4 ;  /* 0x0000007f39397211 */ /* 0x080fe400020f0eff */
[----:B------:R-:W-:Y:S01]  /*a690*/  IADD3 R62, P4, R62, R126, RZ ;  /* 0x0000007e3e3e7210 */ /* 0x000fe20007f9e0ff */
[----:B------:R-:W4:Y:S01]  /*a6a0*/  LDS.128 R40, [R228] ;  /* 0x00000000e4287984 */ /* 0x000f220000000c00 */
[----:B------:R-:W-:-:S02]  /*a6b0*/  LEA.HI.X.SX32 R61, R61, R127, 0x1, P6 ;  /* 0x0000007f3d3d7211 */ /* 0x000fc400030f0eff */
[-C--:B------:R-:W-:Y:S01]  /*a6c0*/  IADD3 R66, P6, R66, R126.reuse, RZ ;  /* 0x0000007e42427210 */ /* 0x080fe20007fde0ff */
[----:B------:R-:W-:Y:S01]  /*a6d0*/  STG.E.U16 [R216.64], R25 ;  /* 0x00000019d8007986 */ /* 0x000fe2000c101506 */
[-C--:B------:R-:W-:Y:S02]  /*a6e0*/  LEA.HI.X.SX32 R65, R65, R127.reuse, 0x1, P5 ;  /* 0x0000007f41417211 */ /* 0x080fe400028f0eff */
[-C--:B------:R-:W-:Y:S02]  /*a6f0*/  IADD3 R70, P5, R70, R126.reuse, RZ ;  /* 0x0000007e46467210 */ /* 0x080fe40007fbe0ff */
[----:B-1----:R-:W-:Y:S02]  /*a700*/  PRMT R4, R25, 0x7632, R4 ;  /* 0x0000763219047816 */ /* 0x002fe40000000004 */
[-C--:B------:R-:W-:Y:S02]  /*a710*/  LEA.HI.X.SX32 R63, R63, R127.reuse, 0x1, P4 ;  /* 0x0000007f3f3f7211 */ /* 0x080fe400020f0eff */
[----:B------:R-:W-:Y:S01]  /*a720*/  IADD3 R68, P4, R68, R126, RZ ;  /* 0x0000007e44447210 */ /* 0x000fe20007f9e0ff */
[----:B------:R1:W-:Y:S01]  /*a730*/  STG.E.U16 [R218.64], R4 ;  /* 0x00000004da007986 */ /* 0x0003e2000c101506 */
[----:B------:R-:W-:-:S02]  /*a740*/  LEA.HI.X.SX32 R67, R67, R127, 0x1, P6 ;  /* 0x0000007f43437211 */ /* 0x000fc400030f0eff */
[----:B0-----:R-:W-:Y:S01]  /*a750*/  PRMT R24, R21, 0x7632, R24 ;  /* 0x0000763215187816 */ /* 0x001fe20000000018 */
        /* <DEDUP_REMOVED lines=8> */
[----:B---3--:R-:W-:Y:S01]  /*a7e0*/  PRMT R5, R6, 0x7632, R5 ;  /* 0x0000763206057816 */ /* 0x008fe20000000005 */
[----:B------:R-:W-:Y:S01]  /*a7f0*/  STG.E.U16 [R130.64], R17 ;  /* 0x0000001182007986 */ /* 0x000fe2000c101506 */
[-C--:B------:R-:W-:Y:S02]  /*a800*/  IADD3 R74, P4, R74, R126.reuse, RZ ;  /* 0x0000007e4a4a7210 */ /* 0x080fe40007f9e0ff */
[-C--:B------:R-:W-:Y:S01]  /*a810*/  LEA.HI.X.SX32 R73, R73, R127.reuse, 0x1, P6 ;  /* 0x0000007f49497211 */ /* 0x080fe200030f0eff */
[----:B------:R-:W-:Y:S01]  /*a820*/  STG.E.U16 [R132.64], R6 ;  /* 0x0000000684007986 */ /* 0x000fe2000c101506 */
[-C--:B------:R-:W-:Y:S02]  /*a830*/  IADD3 R78, P6, R78, R126.reuse, RZ ;  /* 0x0000007e4e4e7210 */ /* 0x080fe40007fde0ff */
[----:B------:R-:W-:Y:S01]  /*a840*/  LEA.HI.X.SX32 R77, R77, R127, 0x1, P5 ;  /* 0x0000007f4d4d7211 */ /* 0x000fe200028f0eff */
[----:B------:R-:W-:Y:S01]  /*a850*/  STG.E.U16 [R128.64], R5 ;  /* 0x0000000580007986 */ /* 0x000fe2000c101506 */
[----:B------:R-:W-:-:S02]  /*a860*/  IADD3 R82, P5, R82, R126, RZ ;  /* 0x0000007e52527210 */ /* 0x000fc40007fbe0ff */
[-C--:B------:R-:W-:Y:S01]  /*a870*/  LEA.HI.X.SX32 R75, R75, R127.reuse, 0x1, P4 ;  /* 0x0000007f4b4b7211 */ /* 0x080fe200020f0eff */
[----:B------:R0:W-:Y:S01]  /*a880*/  STG.E.U16 [R2.64], R26 ;  /* 0x0000001a02007986 */ /* 0x0001e2000c101506 */
[----:B-1----:R-:W-:Y:S02]  /*a890*/  PRMT R4, R26, 0x7632, R4 ;  /* 0x000076321a047816 */ /* 0x002fe40000000004 */
[-C--:B------:R-:W-:Y:S02]  /*a8a0*/  IADD3 R80, P4, R80, R126.reuse, RZ ;  /* 0x0000007e50507210 */ /* 0x080fe40007f9e0ff */
[-C--:B------:R-:W-:Y:S01]  /*a8b0*/  LEA.HI.X.SX32 R79, R79, R127.reuse, 0x1, P6 ;  /* 0x0000007f4f4f7211 */ /* 0x080fe200030f0eff */
[----:B------:R1:W-:Y:S01]  /*a8c0*/  STG.E.U16 [R10.64], R4 ;  /* 0x000000040a007986 */ /* 0x0003e2000c101506 */
[-C--:B------:R-:W-:Y:S02]  /*a8d0*/  IADD3 R84, P6, R84, R126.reuse, RZ ;  /* 0x0000007e54547210 */ /* 0x080fe40007fde0ff */
[----:B------:R-:W-:Y:S01]  /*a8e0*/  LEA.HI.X.SX32 R83, R83, R127, 0x1, P5 ;  /* 0x0000007f53537211 */ /* 0x000fe200028f0eff */
[----:B------:R-:W-:Y:S01]  /*a8f0*/  STG.E.U16 [R44.64], R22 ;  /* 0x000000162c007986 */ /* 0x000fe2000c101506 */
[----:B------:R-:W-:-:S02]  /*a900*/  IADD3 R88, P5, R88, R126, RZ ;  /* 0x0000007e58587210 */ /* 0x000fc40007fbe0ff */
[----:B0-----:R-:W-:Y:S02]  /*a910*/  PRMT R3, R22, 0x7632, R3 ;  /* 0x0000763216037816 */ /* 0x001fe40000000003 */
[----:B------:R-:W-:Y:S02]  /*a920*/  PRMT R25, R19, 0x7632, R25 ;  /* 0x0000763213197816 */ /* 0x000fe40000000019 */
[-C--:B------:R-:W-:Y:S01]  /*a930*/  LEA.HI.X.SX32 R81, R81, R127.reuse, 0x1, P4 ;  /* 0x0000007f51517211 */ /* 0x080fe200020f0eff */
[----:B------:R4:W-:Y:S01]  /*a940*/  STG.E.U16 [R46.64], R3 ;  /* 0x000000032e007986 */ /* 0x0009e2000c101506 */
[----:B------:R-:W-:Y:S02]  /*a950*/  IADD3 R86, P4, R86, R126, RZ ;  /* 0x0000007e56567210 */ /* 0x000fe40007f9e0ff */
[----:B------:R-:W-:Y:S01]  /*a960*/  LEA.HI.X.SX32 R85, R85, R127, 0x1, P6 ;  /* 0x0000007f55557211 */ /* 0x000fe200030f0eff */
[----:B------:R-:W-:Y:S01]  /*a970*/  STG.E.U16 [R48.64], R19 ;  /* 0x0000001330007986 */ /* 0x000fe2000c101506 */
[----:B------:R-:W-:-:S02]  /*a980*/  PRMT R5, R7, 0x7632, R5 ;  /* 0x0000763207057816 */ /* 0x000fc40000000005 */
[-C--:B------:R-:W-:Y:S01]  /*a990*/  IADD3 R90, P6, R90, R126.reuse, RZ ;  /* 0x0000007e5a5a7210 */ /* 0x080fe20007fde0ff */
[----:B------:R-:W-:Y:S01]  /*a9a0*/  STG.E.U16 [R50.64], R25 ;  /* 0x0000001932007986 */ /* 0x000fe2000c101506 */
[-C--:B------:R-:W-:Y:S02]  /*a9b0*/  LEA.HI.X.SX32 R89, R89, R127.reuse, 0x1, P5 ;  /* 0x0000007f59597211 */ /* 0x080fe400028f0eff */
[----:B------:R-:W-:Y:S01]  /*a9c0*/  PRMT R2, R27, 0x7632, R2 ;  /* 0x000076321b027816 */ /* 0x000fe20000000002 */
[----:B------:R0:W-:Y:S01]  /*a9d0*/  STG.E.U16 [R52.64], R7 ;  /* 0x0000000734007986 */ /* 0x0001e2000c101506 */
[----:B------:R-:W-:Y:S02]  /*a9e0*/  IADD3 R94, P5, R94, R126, RZ ;  /* 0x0000007e5e5e7210 */ /* 0x000fe40007fbe0ff */
[----:B------:R-:W-:Y:S01]  /*a9f0*/  LEA.HI.X.SX32 R87, R87, R127, 0x1, P4 ;  /* 0x0000007f57577211 */ /* 0x000fe200020f0eff */
[----:B------:R2:W-:Y:S01]  /*aa00*/  STG.E.U16 [R54.64], R5 ;  /* 0x0000000536007986 */ /* 0x0005e2000c101506 */
[----:B-1----:R-:W-:-:S02]  /*aa10*/  PRMT R4, R23, 0x7632, R4 ;  /* 0x0000763217047816 */ /* 0x002fc40000000004 */
[-C--:B------:R-:W-:Y:S01]  /*aa20*/  IADD3 R92, P4, R92, R126.reuse, RZ ;  /* 0x0000007e5c5c7210 */ /* 0x080fe20007f9e0ff */
[----:B------:R-:W-:Y:S01]  /*aa30*/  STG.E.U16 [R56.64], R27 ;  /* 0x0000001b38007986 */ /* 0x000fe2000c101506 */
[-C--:B------:R-:W-:Y:S02]  /*aa40*/  LEA.HI.X.SX32 R91, R91, R127.reuse, 0x1, P6 ;  /* 0x0000007f5b5b7211 */ /* 0x080fe400030f0eff */
[-C--:B------:R-:W-:Y:S01]  /*aa50*/  IADD3 R96, P6, R96, R126.reuse, RZ ;  /* 0x0000007e60607210 */ /* 0x080fe20007fde0ff */
[----:B------:R1:W-:Y:S01]  /*aa60*/  STG.E.U16 [R58.64], R2 ;  /* 0x000000023a007986 */ /* 0x0003e2000c101506 */
[----:B----4-:R-:W-:Y:S01]  /*aa70*/  PRMT R3, R28, 0x7632, R3 ;  /* 0x000076321c037816 */ /* 0x010fe20000000003 */
[----:B0-----:R-:W-:Y:S01]  /*aa80*/  IMAD.HI R7, R244, 0x4, RZ ;  /* 0x00000004f4077827 */ /* 0x001fe200078e02ff */
[----:B------:R-:W-:Y:S01]  /*aa90*/  LEA.HI.X.SX32 R95, R95, R127, 0x1, P5 ;  /* 0x0000007f5f5f7211 */ /* 0x000fe200028f0eff */
[----:B------:R-:W-:Y:S01]  /*aaa0*/  STG.E.U16 [R60.64], R23 ;  /* 0x000000173c007986 */ /* 0x000fe2000c101506 */
[----:B------:R-:W-:-:S02]  /*aab0*/  IADD3 R100, P5, R100, R126, RZ ;  /* 0x0000007e64647210 */ /* 0x000fc40007fbe0ff */
[----:B-----5:R-:W-:Y:S01]  /*aac0*/  PRMT R6, R32, 0x7632, R6 ;  /* 0x0000763220067816 */ /* 0x020fe20000000006 */
[----:B------:R0:W-:Y:S01]  /*aad0*/  STG.E.U16 [R62.64], R4 ;  /* 0x000000043e007986 */ /* 0x0001e2000c101506 */
[-C--:B------:R-:W-:Y:S02]  /*aae0*/  LEA.HI.X.SX32 R93, R93, R127.reuse, 0x1, P4 ;  /* 0x0000007f5d5d7211 */ /* 0x080fe400020f0eff */
[-C--:B------:R-:W-:Y:S01]  /*aaf0*/  IADD3 R98, P4, R98, R126.reuse, RZ ;  /* 0x0000007e62627210 */ /* 0x080fe20007f9e0ff */
[----:B------:R-:W-:Y:S01]  /*ab00*/  STG.E.U16 [R64.64], R28 ;  /* 0x0000001c40007986 */ /* 0x000fe2000c101506 */
[----:B------:R-:W-:Y:S02]  /*ab10*/  LEA.HI.X.SX32 R97, R97, R127, 0x1, P6 ;  /* 0x0000007f61617211 */ /* 0x000fe400030f0eff */
[----:B--2---:R-:W-:Y:S01]  /*ab20*/  PRMT R5, R36, 0x7632, R5 ;  /* 0x0000763224057816 */ /* 0x004fe20000000005 */
[----:B------:R2:W-:Y:S01]  /*ab30*/  STG.E.U16 [R66.64], R3 ;  /* 0x0000000342007986 */ /* 0x0005e2000c101506 */
[----:B------:R-:W-:-:S02]  /*ab40*/  IADD3 R102, P6, R102, R126, RZ ;  /* 0x0000007e66667210 */ /* 0x000fc40007fde0ff */
[-C--:B------:R-:W-:Y:S01]  /*ab50*/  LEA.HI.X.SX32 R101, R101, R127.reuse, 0x1, P5 ;  /* 0x0000007f65657211 */ /* 0x080fe200028f0eff */
[----:B------:R-:W-:Y:S01]  /*ab60*/  STG.E.U16 [R68.64], R32 ;  /* 0x0000002044007986 */ /* 0x000fe2000c101506 */
[----:B-1----:R-:W-:Y:S02]  /*ab70*/  PRMT R2, R40, 0x7632, R2 ;  /* 0x0000763228027816 */ /* 0x002fe40000000002 */
[-C--:B------:R-:W-:Y:S01]  /*ab80*/  IADD3 R106, P5, R251, R126.reuse, RZ ;  /* 0x0000007efb6a7210 */ /* 0x080fe20007fbe0ff */
[----:B------:R-:W-:Y:S01]  /*ab90*/  STG.E.U16 [R70.64], R6 ;  /* 0x0000000646007986 */ /* 0x000fe2000c101506 */
[----:B------:R-:W-:Y:S02]  /*aba0*/  LEA.HI.X.SX32 R99, R99, R127, 0x1, P4 ;  /* 0x0000007f63637211 */ /* 0x000fe400020f0eff */
[----:B0-----:R-:W-:Y:S01]  /*abb0*/  PRMT R4, R29, 0x7632, R4 ;  /* 0x000076321d047816 */ /* 0x001fe20000000004 */
[----:B------:R-:W-:Y:S01]  /*abc0*/  STG.E.U16 [R72.64], R36 ;  /* 0x0000002448007986 */ /* 0x000fe2000c101506 */
[----:B------:R-:W-:-:S02]  /*abd0*/  IADD3 R104, P4, R104, R126, RZ ;  /* 0x0000007e68687210 */ /* 0x000fc40007f9e0ff */
[-C--:B------:R-:W-:Y:S01]  /*abe0*/  LEA.HI.X.SX32 R103, R103, R127.reuse, 0x1, P6 ;  /* 0x0000007f67677211 */ /* 0x080fe200030f0eff */
[----:B------:R0:W-:Y:S01]  /*abf0*/  STG.E.U16 [R74.64], R5 ;  /* 0x000000054a007986 */ /* 0x0001e2000c101506 */
[-C--:B------:R-:W-:Y:S02]  /*ac00*/  IADD3 R108, P6, R247, R126.reuse, RZ ;  /* 0x0000007ef76c7210 */ /* 0x080fe40007fde0ff */
[----:B--2---:R-:W-:Y:S01]  /*ac10*/  PRMT R3, R33, 0x7632, R3 ;  /* 0x0000763221037816 */ /* 0x004fe20000000003 */
[----:B------:R-:W-:Y:S01]  /*ac20*/  STG.E.U16 [R76.64], R40 ;  /* 0x000000284c007986 */ /* 0x000fe2000c101506 */
[----:B------:R-:W-:Y:S02]  /*ac30*/  LEA.HI.X.SX32 R107, R107, R127, 0x1, P5 ;  /* 0x0000007f6b6b7211 */ /* 0x000fe400028f0eff */
[----:B------:R-:W-:Y:S01]  /*ac40*/  IADD3 R112, P5, R243, R126, RZ ;  /* 0x0000007ef3707210 */ /* 0x000fe20007fbe0ff */
[----:B------:R1:W-:Y:S01]  /*ac50*/  STG.E.U16 [R78.64], R2 ;  /* 0x000000024e007986 */ /* 0x0003e2000c101506 */
[----:B------:R-:W-:-:S02]  /*ac60*/  PRMT R45, R37, 0x7632, R45 ;  /* 0x00007632252d7816 */ /* 0x000fc4000000002d */
[-C--:B------:R-:W-:Y:S01]  /*ac70*/  LEA.HI.X.SX32 R105, R105, R127.reuse, 0x1, P4 ;  /* 0x0000007f69697211 */ /* 0x080fe200020f0eff */
[----:B------:R-:W-:Y:S01]  /*ac80*/  STG.E.U16 [R80.64], R29 ;  /* 0x0000001d50007986 */ /* 0x000fe2000c101506 */
[-C--:B------:R-:W-:Y:S01]  /*ac90*/  IADD3 R110, P4, R245, R126.reuse, RZ ;  /* 0x0000007ef56e7210 */ /* 0x080fe20007f9e0ff */
[----:B0-----:R-:W-:Y:S01]  /*aca0*/  FFMA R5, R15, 0.69314718246459960938, R12 ;  /* 0x3f3172180f057823 */ /* 0x001fe2000000000c */
[-C--:B------:R-:W-:Y:S01]  /*acb0*/  LEA.HI.X.SX32 R109, R109, R127.reuse, 0x1, P6 ;  /* 0x0000007f6d6d7211 */ /* 0x080fe200030f0eff */
[----:B------:R-:W-:Y:S01]  /*acc0*/  STG.E.U16 [R82.64], R4 ;  /* 0x0000000452007986 */ /* 0x000fe2000c101506 */
[----:B------:R-:W-:Y:S02]  /*acd0*/  PRMT R47, R41, 0x7632, R47 ;  /* 0x00007632292f7816 */ /* 0x000fe4000000002f */
[----:B------:R-:W-:Y:S01]  /*ace0*/  IADD3 R114, P6, R241, R126, RZ ;  /* 0x0000007ef1727210 */ /* 0x000fe20007fde0ff */
[----:B------:R-:W-:Y:S01]  /*acf0*/  STG.E.U16 [R84.64], R33 ;  /* 0x0000002154007986 */ /* 0x000fe2000c101506 */
[----:B------:R-:W-:-:S02]  /*ad00*/  LEA.HI.X.SX32 R113, R113, R127, 0x1, P5 ;  /* 0x0000007f71717211 */ /* 0x000fc400028f0eff */
[----:B------:R-:W-:Y:S01]  /*ad10*/  PRMT R49, R30, 0x7632, R49 ;  /* 0x000076321e317816 */ /* 0x000fe20000000031 */
[----:B------:R0:W-:Y:S01]  /*ad20*/  STG.E.U16 [R86.64], R3 ;  /* 0x0000000356007986 */ /* 0x0001e2000c101506 */
[-C--:B------:R-:W-:Y:S02]  /*ad30*/  IADD3 R118, P5, R237, R126.reuse, RZ ;  /* 0x0000007eed767210 */ /* 0x080fe40007fbe0ff */
[-C--:B------:R-:W-:Y:S01]  /*ad40*/  LEA.HI.X.SX32 R111, R111, R127.reuse, 0x1, P4 ;  /* 0x0000007f6f6f7211 */ /* 0x080fe200020f0eff */
[----:B------:R-:W-:Y:S01]  /*ad50*/  STG.E.U16 [R88.64], R37 ;  /* 0x0000002558007986 */ /* 0x000fe2000c101506 */
[----:B------:R-:W-:Y:S02]  /*ad60*/  PRMT R51, R34, 0x7632, R51 ;  /* 0x0000763222337816 */ /* 0x000fe40000000033 */
[----:B------:R-:W-:Y:S01]  /*ad70*/  IADD3 R116, P4, R239, R126, RZ ;  /* 0x0000007eef747210 */ /* 0x000fe20007f9e0ff */
[----:B------:R-:W-:Y:S01]  /*ad80*/  STG.E.U16 [R90.64], R45 ;  /* 0x0000002d5a007986 */ /* 0x000fe2000c101506 */
[----:B------:R-:W-:-:S02]  /*ad90*/  LEA.HI.X.SX32 R115, R115, R127, 0x1, P6 ;  /* 0x0000007f73737211 */ /* 0x000fc400030f0eff */
[-C--:B------:R-:W-:Y:S01]  /*ada0*/  IADD3 R120, P6, R235, R126.reuse, RZ ;  /* 0x0000007eeb787210 */ /* 0x080fe20007fde0ff */
[----:B------:R-:W-:Y:S01]  /*adb0*/  STG.E.U16 [R92.64], R41 ;  /* 0x000000295c007986 */ /* 0x000fe2000c101506 */
[----:B------:R-:W-:Y:S01]  /*adc0*/  PRMT R53, R38, 0x7632, R53 ;  /* 0x0000763226357816 */ /* 0x000fe20000000035 */
[----:B------:R-:W-:Y:S01]  /*add0*/  IMAD R235, R123, 0xfe, RZ ;  /* 0x000000fe7beb7824 */ /* 0x000fe200078e02ff */
[-C--:B------:R-:W-:Y:S01]  /*ade0*/  LEA.HI.X.SX32 R119, R119, R127.reuse, 0x1, P5 ;  /* 0x0000007f77777211 */ /* 0x080fe200028f0eff */
[----:B------:R-:W-:Y:S01]  /*adf0*/  STG.E.U16 [R94.64], R47 ;  /* 0x0000002f5e007986 */ /* 0x000fe2000c101506 */
[----:B------:R-:W-:Y:S01]  /*ae00*/  IADD3 R124, P5, R231, R126, RZ ;  /* 0x0000007ee77c7210 */ /* 0x000fe20007fbe0ff */
[----:B------:R-:W-:Y:S01]  /*ae10*/  IMAD R231, R123, 0x7d, RZ ;  /* 0x0000007d7be77824 */ /* 0x000fe200078e02ff */
[----:B------:R-:W-:Y:S01]  /*ae20*/  PRMT R55, R42, 0x7632, R55 ;  /* 0x000076322a377816 */ /* 0x000fe20000000037 */
[----:B------:R-:W-:Y:S01]  /*ae30*/  STG.E.U16 [R96.64], R30 ;  /* 0x0000001e60007986 */ /* 0x000fe2000c101506 */
[----:B------:R-:W-:-:S02]  /*ae40*/  LEA.HI.X.SX32 R117, R117, R127, 0x1, P4 ;  /* 0x0000007f75757211 */ /* 0x000fc400020f0eff */
[-C--:B------:R-:W-:Y:S01]  /*ae50*/  IADD3 R122, P4, R233, R126.reuse, RZ ;  /* 0x0000007ee97a7210 */ /* 0x080fe20007f9e0ff */
[----:B------:R-:W-:Y:S01]  /*ae60*/  STG.E.U16 [R98.64], R49 ;  /* 0x0000003162007986 */ /* 0x000fe2000c101506 */
[----:B------:R-:W-:Y:S02]  /*ae70*/  PRMT R57, R31, 0x7632, R57 ;  /* 0x000076321f397816 */ /* 0x000fe40000000039 */
[----:B------:R-:W-:Y:S01]  /*ae80*/  LEA.HI.X.SX32 R121, R121, R127, 0x1, P6 ;  /* 0x0000007f79797211 */ /* 0x000fe200030f0eff */
[----:B------:R-:W-:Y:S01]  /*ae90*/  STG.E.U16 [R100.64], R34 ;  /* 0x0000002264007986 */ /* 0x000fe2000c101506 */
[----:B------:R-:W-:Y:S02]  /*aea0*/  IADD3 R126, P6, R235, R126, RZ ;  /* 0x0000007eeb7e7210 */ /* 0x000fe40007fde0ff */
[----:B------:R-:W-:Y:S01]  /*aeb0*/  LEA R233, R123, -R123, 0x7 ;  /* 0x8000007b7be97211 */ /* 0x000fe200078e38ff */
[----:B------:R-:W-:Y:S01]  /*aec0*/  STG.E.U16 [R102.64], R51 ;  /* 0x0000003366007986 */ /* 0x000fe2000c101506 */
[----:B------:R-:W-:-:S02]  /*aed0*/  PRMT R59, R35, 0x7632, R59 ;  /* 0x00007632233b7816 */ /* 0x000fc4000000003b */
[-C--:B------:R-:W-:Y:S01]  /*aee0*/  LEA.HI.X.SX32 R123, R231, R127.reuse, 0x1, P4 ;  /* 0x0000007fe77b7211 */ /* 0x080fe200020f0eff */
[----:B------:R-:W-:Y:S01]  /*aef0*/  STG.E.U16 [R104.64], R38 ;  /* 0x0000002668007986 */ /* 0x000fe2000c101506 */
[----:B------:R-:W-:Y:S02]  /*af00*/  PRMT R61, R39, 0x7632, R61 ;  /* 0x00007632273d7816 */ /* 0x000fe4000000003d */
[-C--:B------:R-:W-:Y:S01]  /*af10*/  LEA.HI.X.SX32 R125, R125, R127.reuse, 0x1, P5 ;  /* 0x0000007f7d7d7211 */ /* 0x080fe200028f0eff */
[----:B------:R-:W-:Y:S01]  /*af20*/  STG.E.U16 [R106.64], R53 ;  /* 0x000000356a007986 */ /* 0x000fe2000c101506 */
[----:B------:R-:W-:Y:S02]  /*af30*/  LEA.HI.X.SX32 R127, R233, R127, 0x1, P6 ;  /* 0x0000007fe97f7211 */ /* 0x000fe400030f0eff */
[----:B------:R-:W-:Y:S01]  /*af40*/  PRMT R63, R43, 0x7632, R63 ;  /* 0x000076322b3f7816 */ /* 0x000fe2000000003f */
[----:B------:R-:W-:Y:S01]  /*af50*/  STG.E.U16 [R108.64], R42 ;  /* 0x0000002a6c007986 */ /* 0x000fe2000c101506 */
[----:B-1----:R-:W-:-:S02]  /*af60*/  FSEL R2, R227, -INF , P3 ;  /* 0xff800000e3027808 */ /* 0x002fc40001800000 */
[----:B0-----:R-:W-:Y:S01]  /*af70*/  FSEL R3, R226, -INF , P0 ;  /* 0xff800000e2037808 */ /* 0x001fe20000000000 */
[----:B------:R-:W-:Y:S01]  /*af80*/  STG.E.U16 [R110.64], R55 ;  /* 0x000000376e007986 */ /* 0x000fe2000c101506 */
[----:B------:R-:W-:Y:S01]  /*af90*/  SHF.L.U32 R10, R244, 0x2, RZ ;  /* 0x00000002f40a7819 */ /* 0x000fe200000006ff */
[----:B------:R-:W-:Y:S02]  /*afa0*/  FFMA R4, R2, 0.69314718246459960938, R9 ;  /* 0x3f31721802047823 */ /* 0x000fe40000000009 */
[----:B------:R-:W-:Y:S01]  /*afb0*/  STG.E.U16 [R112.64], R31 ;  /* 0x0000001f70007986 */ /* 0x000fe2000c101506 */
[----:B------:R-:W-:Y:S02]  /*afc0*/  FFMA R9, R3, 0.69314718246459960938, R14 ;  /* 0x3f31721803097823 */ /* 0x000fe4000000000e */
[----:B------:R-:W-:Y:S01]  /*afd0*/  IMAD R2, R232, c[0x0][0x1cc], RZ ;  /* 0x00007300e8027a24 */ /* 0x000fe200078e02ff */
[----:B------:R-:W-:Y:S03]  /*afe0*/  STG.E.U16 [R114.64], R57 ;  /* 0x0000003972007986 */ /* 0x000fe6000c101506 */
[C---:B------:R-:W-:Y:S01]  /*aff0*/  IMAD.HI R6, R2.reuse, 0x4, RZ ;  /* 0x0000000402067827 */ /* 0x040fe200078e02ff */
[----:B------:R-:W-:Y:S01]  /*b000*/  STG.E.U16 [R116.64], R35 ;  /* 0x0000002374007986 */ /* 0x000fe2000c101506 */
[----:B------:R-:W-:-:S03]  /*b010*/  SHF.L.U32 R3, R2, 0x2, RZ ;  /* 0x0000000202037819 */ /* 0x000fc600000006ff */
[----:B------:R-:W-:Y:S01]  /*b020*/  STG.E.U16 [R118.64], R59 ;  /* 0x0000003b76007986 */ /* 0x000fe2000c101506 */
[----:B------:R-:W-:-:S03]  /*b030*/  IADD3 R2, P0, P1, R10, c[0x0][0x180], R3 ;  /* 0x000060000a027a10 */ /* 0x000fc6000791e003 */
[----:B------:R-:W-:Y:S01]  /*b040*/  STG.E.U16 [R120.64], R39 ;  /* 0x0000002778007986 */ /* 0x000fe2000c101506 */
[----:B------:R-:W-:-:S03]  /*b050*/  IADD3.X R3, R7, c[0x0][0x184], R6, P0, P1 ;  /* 0x0000610007037a10 */ /* 0x000fc600007e2406 */
[----:B------:R-:W-:Y:S04]  /*b060*/  STG.E.U16 [R122.64], R61 ;  /* 0x0000003d7a007986 */ /* 0x000fe8000c101506 */
[----:B------:R-:W-:Y:S04]  /*b070*/  STG.E.U16 [R124.64], R43 ;  /* 0x0000002b7c007986 */ /* 0x000fe8000c101506 */
[----:B------:R-:W-:Y:S04]  /*b080*/  STG.E.U16 [R126.64], R63 ;  /* 0x0000003f7e007986 */ /* 0x000fe8000c101506 */
[----:B------:R-:W-:Y:S06]  /*b090*/  BAR.SYNC.DEFER_BLOCKING 0x0 ;  /* 0x0000000000007b1d */ /* 0x000fec0000010000 */
[----:B------:R-:W-:Y:S04]  /*b0a0*/  STS.64 [R249], R4 ;  /* 0x00000004f9007388 */ /* 0x000fe80000000a00 */
[----:B------:R-:W-:Y:S04]  /*b0b0*/  STS.64 [R249+0x200], R8 ;  /* 0x00020008f9007388 */ /* 0x000fe80000000a00 */
[----:B------:R-:W-:Y:S06]  /*b0c0*/  BAR.SYNC.DEFER_BLOCKING 0x0 ;  /* 0x0000000000007b1d */ /* 0x000fec0000010000 */
[----:B------:R-:W0:Y:S04]  /*b0d0*/  LDS R11, [R0] ;  /* 0x00000000000b7984 */ /* 0x000e280000000800 */
[----:B0-----:R-:W-:Y:S01]  /*b0e0*/  STG.E [R2.64], R11 ;  /* 0x0000000b02007986 */ /* 0x001fe2000c101906 */
[----:B------:R-:W-:Y:S05]  /*b0f0*/  EXIT ;  /* 0x000000000000794d */ /* 0x000fea0003800000 */
.L_x_2:
[----:B------:R-:W-:-:S00]  /*b100*/  BRA `(.L_x_2) ;  /* 0xfffffff000007947 */ /* 0x000fc0000383ffff */
[----:B------:R-:W-:-:S00]  /*b110*/  NOP ;  /* 0x0000000000007918 */ /* 0x000fc00000000000 */
        /* <DEDUP_REMOVED lines=14> */
.L_x_3:


//--------------------- .nv.global.init           --------------------------
	.section	.nv.global.init,"aw",@progbits
.nv.global.init:
	.type		_$_str,@object
	.size		_$_str,(.L_0 - _$_str)
_$_str:
        /*0000*/ 	.byte	0x5f, 0x5f, 0x43, 0x55, 0x44, 0x41, 0x5f, 0x46, 0x54, 0x5a, 0x00
.L_0:


//--------------------- .nv.shared.attn_fwd       --------------------------
	.section	.nv.shared.attn_fwd,"aw",@nobits
	.sectionflags	@""
	.align	16
